//
// Generated by NVIDIA NVVM Compiler
//
// Compiler Build ID: CL-36424714
// Cuda compilation tools, release 13.0, V13.0.88
// Based on NVVM 20.0.0
//

.version 9.0
.target sm_100
.address_size 64

	// .globl	_Z12MatMulKernel6MatrixS_S_
// _ZZ12MatMulKernel6MatrixS_S_E2As has been demoted
// _ZZ12MatMulKernel6MatrixS_S_E2Bs has been demoted

.visible .entry _Z12MatMulKernel6MatrixS_S_(
	.param .align 8 .b8 _Z12MatMulKernel6MatrixS_S__param_0[24],
	.param .align 8 .b8 _Z12MatMulKernel6MatrixS_S__param_1[24],
	.param .align 8 .b8 _Z12MatMulKernel6MatrixS_S__param_2[24]
)
{
	.reg .pred 	%p<8>;
	.reg .b32 	%r<82>;
	.reg .b32 	%f<368>;
	.reg .b64 	%rd<70>;
	// demoted variable
	.shared .align 4 .b8 _ZZ12MatMulKernel6MatrixS_S_E2As[1024];
	// demoted variable
	.shared .align 4 .b8 _ZZ12MatMulKernel6MatrixS_S_E2Bs[1024];
	ld.param.u64 	%rd7, [_Z12MatMulKernel6MatrixS_S__param_2+16];
	ld.param.u32 	%r43, [_Z12MatMulKernel6MatrixS_S__param_2+8];
	ld.param.u64 	%rd6, [_Z12MatMulKernel6MatrixS_S__param_1+16];
	ld.param.u32 	%r40, [_Z12MatMulKernel6MatrixS_S__param_1+8];
	ld.param.u64 	%rd5, [_Z12MatMulKernel6MatrixS_S__param_0+16];
	ld.param.u32 	%r37, [_Z12MatMulKernel6MatrixS_S__param_0+8];
	ld.param.v2.u32 	{%r35, %r36}, [_Z12MatMulKernel6MatrixS_S__param_0];
	mov.u32 	%r44, %ctaid.y;
	mov.u32 	%r45, %ctaid.x;
	shl.b32 	%r1, %r44, 4;
	shl.b32 	%r2, %r45, 4;
	mov.u32 	%r3, %tid.y;
	mov.u32 	%r4, %tid.x;
	shr.s32 	%r46, %r35, 31;
	shr.u32 	%r47, %r46, 28;
	add.s32 	%r48, %r35, %r47;
	shr.s32 	%r5, %r48, 4;
	setp.lt.s32 	%p1, %r35, 16;
	mov.f32 	%f367, 0f00000000;
	@%p1 bra 	$L__BB0_9;
	cvta.to.global.u64 	%rd1, %rd5;
	mul.lo.s32 	%r6, %r1, %r37;
	cvta.to.global.u64 	%rd2, %rd6;
	shl.b32 	%r8, %r40, 4;
	mad.lo.s32 	%r50, %r37, %r3, %r4;
	cvt.s64.s32 	%rd3, %r50;
	shl.b32 	%r51, %r3, 6;
	mov.u32 	%r52, _ZZ12MatMulKernel6MatrixS_S_E2As;
	add.s32 	%r9, %r52, %r51;
	shl.b32 	%r53, %r4, 2;
	add.s32 	%r10, %r9, %r53;
	mad.lo.s32 	%r54, %r40, %r3, %r4;
	cvt.s64.s32 	%rd4, %r54;
	mov.u32 	%r55, _ZZ12MatMulKernel6MatrixS_S_E2Bs;
	add.s32 	%r12, %r55, %r53;
	add.s32 	%r11, %r12, %r51;
	add.s32 	%r56, %r5, -1;
	and.b32  	%r13, %r5, 3;
	setp.lt.u32 	%p2, %r56, 3;
	mov.f32 	%f367, 0f00000000;
	mov.b32 	%r81, 0;
	@%p2 bra 	$L__BB0_4;
	and.b32  	%r57, %r5, 134217724;
	neg.s32 	%r79, %r57;
	add.s32 	%r78, %r6, 32;
	add.s32 	%r77, %r8, %r2;
	shl.b32 	%r58, %r40, 5;
	add.s32 	%r76, %r58, %r2;
	mad.lo.s32 	%r75, %r40, 48, %r2;
	mov.f32 	%f367, 0f00000000;
	mov.u32 	%r74, %r2;
$L__BB0_3:
	.pragma "nounroll";
	and.b32  	%r81, %r5, 134217724;
	add.s32 	%r59, %r78, -32;
	cvt.s64.s32 	%rd8, %r59;
	cvt.s64.s32 	%rd9, %r74;
	add.s64 	%rd10, %rd8, %rd3;
	shl.b64 	%rd11, %rd10, 2;
	add.s64 	%rd12, %rd1, %rd11;
	ld.global.f32 	%f14, [%rd12];
	st.shared.f32 	[%r10], %f14;
	add.s64 	%rd13, %rd9, %rd4;
	shl.b64 	%rd14, %rd13, 2;
	add.s64 	%rd15, %rd2, %rd14;
	ld.global.f32 	%f15, [%rd15];
	st.shared.f32 	[%r11], %f15;
	bar.sync 	0;
	ld.shared.f32 	%f16, [%r9];
	ld.shared.f32 	%f17, [%r12];
	fma.rn.f32 	%f18, %f16, %f17, %f367;
	ld.shared.f32 	%f19, [%r9+4];
	ld.shared.f32 	%f20, [%r12+64];
	fma.rn.f32 	%f21, %f19, %f20, %f18;
	ld.shared.f32 	%f22, [%r9+8];
	ld.shared.f32 	%f23, [%r12+128];
	fma.rn.f32 	%f24, %f22, %f23, %f21;
	ld.shared.f32 	%f25, [%r9+12];
	ld.shared.f32 	%f26, [%r12+192];
	fma.rn.f32 	%f27, %f25, %f26, %f24;
	ld.shared.f32 	%f28, [%r9+16];
	ld.shared.f32 	%f29, [%r12+256];
	fma.rn.f32 	%f30, %f28, %f29, %f27;
	ld.shared.f32 	%f31, [%r9+20];
	ld.shared.f32 	%f32, [%r12+320];
	fma.rn.f32 	%f33, %f31, %f32, %f30;
	ld.shared.f32 	%f34, [%r9+24];
	ld.shared.f32 	%f35, [%r12+384];
	fma.rn.f32 	%f36, %f34, %f35, %f33;
	ld.shared.f32 	%f37, [%r9+28];
	ld.shared.f32 	%f38, [%r12+448];
	fma.rn.f32 	%f39, %f37, %f38, %f36;
	ld.shared.f32 	%f40, [%r9+32];
	ld.shared.f32 	%f41, [%r12+512];
	fma.rn.f32 	%f42, %f40, %f41, %f39;
	ld.shared.f32 	%f43, [%r9+36];
	ld.shared.f32 	%f44, [%r12+576];
	fma.rn.f32 	%f45, %f43, %f44, %f42;
	ld.shared.f32 	%f46, [%r9+40];
	ld.shared.f32 	%f47, [%r12+640];
	fma.rn.f32 	%f48, %f46, %f47, %f45;
	ld.shared.f32 	%f49, [%r9+44];
	ld.shared.f32 	%f50, [%r12+704];
	fma.rn.f32 	%f51, %f49, %f50, %f48;
	ld.shared.f32 	%f52, [%r9+48];
	ld.shared.f32 	%f53, [%r12+768];
	fma.rn.f32 	%f54, %f52, %f53, %f51;
	ld.shared.f32 	%f55, [%r9+52];
	ld.shared.f32 	%f56, [%r12+832];
	fma.rn.f32 	%f57, %f55, %f56, %f54;
	ld.shared.f32 	%f58, [%r9+56];
	ld.shared.f32 	%f59, [%r12+896];
	fma.rn.f32 	%f60, %f58, %f59, %f57;
	ld.shared.f32 	%f61, [%r9+60];
	ld.shared.f32 	%f62, [%r12+960];
	fma.rn.f32 	%f63, %f61, %f62, %f60;
	bar.sync 	0;
	add.s32 	%r60, %r78, -16;
	cvt.s64.s32 	%rd16, %r60;
	cvt.s64.s32 	%rd17, %r77;
	add.s64 	%rd18, %rd16, %rd3;
	shl.b64 	%rd19, %rd18, 2;
	add.s64 	%rd20, %rd1, %rd19;
	ld.global.f32 	%f64, [%rd20];
	st.shared.f32 	[%r10], %f64;
	add.s64 	%rd21, %rd17, %rd4;
	shl.b64 	%rd22, %rd21, 2;
	add.s64 	%rd23, %rd2, %rd22;
	ld.global.f32 	%f65, [%rd23];
	st.shared.f32 	[%r11], %f65;
	bar.sync 	0;
	ld.shared.f32 	%f66, [%r9];
	ld.shared.f32 	%f67, [%r12];
	fma.rn.f32 	%f68, %f66, %f67, %f63;
	ld.shared.f32 	%f69, [%r9+4];
	ld.shared.f32 	%f70, [%r12+64];
	fma.rn.f32 	%f71, %f69, %f70, %f68;
	ld.shared.f32 	%f72, [%r9+8];
	ld.shared.f32 	%f73, [%r12+128];
	fma.rn.f32 	%f74, %f72, %f73, %f71;
	ld.shared.f32 	%f75, [%r9+12];
	ld.shared.f32 	%f76, [%r12+192];
	fma.rn.f32 	%f77, %f75, %f76, %f74;
	ld.shared.f32 	%f78, [%r9+16];
	ld.shared.f32 	%f79, [%r12+256];
	fma.rn.f32 	%f80, %f78, %f79, %f77;
	ld.shared.f32 	%f81, [%r9+20];
	ld.shared.f32 	%f82, [%r12+320];
	fma.rn.f32 	%f83, %f81, %f82, %f80;
	ld.shared.f32 	%f84, [%r9+24];
	ld.shared.f32 	%f85, [%r12+384];
	fma.rn.f32 	%f86, %f84, %f85, %f83;
	ld.shared.f32 	%f87, [%r9+28];
	ld.shared.f32 	%f88, [%r12+448];
	fma.rn.f32 	%f89, %f87, %f88, %f86;
	ld.shared.f32 	%f90, [%r9+32];
	ld.shared.f32 	%f91, [%r12+512];
	fma.rn.f32 	%f92, %f90, %f91, %f89;
	ld.shared.f32 	%f93, [%r9+36];
	ld.shared.f32 	%f94, [%r12+576];
	fma.rn.f32 	%f95, %f93, %f94, %f92;
	ld.shared.f32 	%f96, [%r9+40];
	ld.shared.f32 	%f97, [%r12+640];
	fma.rn.f32 	%f98, %f96, %f97, %f95;
	ld.shared.f32 	%f99, [%r9+44];
	ld.shared.f32 	%f100, [%r12+704];
	fma.rn.f32 	%f101, %f99, %f100, %f98;
	ld.shared.f32 	%f102, [%r9+48];
	ld.shared.f32 	%f103, [%r12+768];
	fma.rn.f32 	%f104, %f102, %f103, %f101;
	ld.shared.f32 	%f105, [%r9+52];
	ld.shared.f32 	%f106, [%r12+832];
	fma.rn.f32 	%f107, %f105, %f106, %f104;
	ld.shared.f32 	%f108, [%r9+56];
	ld.shared.f32 	%f109, [%r12+896];
	fma.rn.f32 	%f110, %f108, %f109, %f107;
	ld.shared.f32 	%f111, [%r9+60];
	ld.shared.f32 	%f112, [%r12+960];
	fma.rn.f32 	%f113, %f111, %f112, %f110;
	bar.sync 	0;
	add.s32 	%r61, %r78, 16;
	cvt.s64.s32 	%rd24, %r78;
	cvt.s64.s32 	%rd25, %r76;
	add.s64 	%rd26, %rd24, %rd3;
	shl.b64 	%rd27, %rd26, 2;
	add.s64 	%rd28, %rd1, %rd27;
	ld.global.f32 	%f114, [%rd28];
	st.shared.f32 	[%r10], %f114;
	add.s64 	%rd29, %rd25, %rd4;
	shl.b64 	%rd30, %rd29, 2;
	add.s64 	%rd31, %rd2, %rd30;
	ld.global.f32 	%f115, [%rd31];
	st.shared.f32 	[%r11], %f115;
	bar.sync 	0;
	ld.shared.f32 	%f116, [%r9];
	ld.shared.f32 	%f117, [%r12];
	fma.rn.f32 	%f118, %f116, %f117, %f113;
	ld.shared.f32 	%f119, [%r9+4];
	ld.shared.f32 	%f120, [%r12+64];
	fma.rn.f32 	%f121, %f119, %f120, %f118;
	ld.shared.f32 	%f122, [%r9+8];
	ld.shared.f32 	%f123, [%r12+128];
	fma.rn.f32 	%f124, %f122, %f123, %f121;
	ld.shared.f32 	%f125, [%r9+12];
	ld.shared.f32 	%f126, [%r12+192];
	fma.rn.f32 	%f127, %f125, %f126, %f124;
	ld.shared.f32 	%f128, [%r9+16];
	ld.shared.f32 	%f129, [%r12+256];
	fma.rn.f32 	%f130, %f128, %f129, %f127;
	ld.shared.f32 	%f131, [%r9+20];
	ld.shared.f32 	%f132, [%r12+320];
	fma.rn.f32 	%f133, %f131, %f132, %f130;
	ld.shared.f32 	%f134, [%r9+24];
	ld.shared.f32 	%f135, [%r12+384];
	fma.rn.f32 	%f136, %f134, %f135, %f133;
	ld.shared.f32 	%f137, [%r9+28];
	ld.shared.f32 	%f138, [%r12+448];
	fma.rn.f32 	%f139, %f137, %f138, %f136;
	ld.shared.f32 	%f140, [%r9+32];
	ld.shared.f32 	%f141, [%r12+512];
	fma.rn.f32 	%f142, %f140, %f141, %f139;
	ld.shared.f32 	%f143, [%r9+36];
	ld.shared.f32 	%f144, [%r12+576];
	fma.rn.f32 	%f145, %f143, %f144, %f142;
	ld.shared.f32 	%f146, [%r9+40];
	ld.shared.f32 	%f147, [%r12+640];
	fma.rn.f32 	%f148, %f146, %f147, %f145;
	ld.shared.f32 	%f149, [%r9+44];
	ld.shared.f32 	%f150, [%r12+704];
	fma.rn.f32 	%f151, %f149, %f150, %f148;
	ld.shared.f32 	%f152, [%r9+48];
	ld.shared.f32 	%f153, [%r12+768];
	fma.rn.f32 	%f154, %f152, %f153, %f151;
	ld.shared.f32 	%f155, [%r9+52];
	ld.shared.f32 	%f156, [%r12+832];
	fma.rn.f32 	%f157, %f155, %f156, %f154;
	ld.shared.f32 	%f158, [%r9+56];
	ld.shared.f32 	%f159, [%r12+896];
	fma.rn.f32 	%f160, %f158, %f159, %f157;
	ld.shared.f32 	%f161, [%r9+60];
	ld.shared.f32 	%f162, [%r12+960];
	fma.rn.f32 	%f163, %f161, %f162, %f160;
	bar.sync 	0;
	cvt.s64.s32 	%rd32, %r61;
	cvt.s64.s32 	%rd33, %r75;
	add.s64 	%rd34, %rd32, %rd3;
	shl.b64 	%rd35, %rd34, 2;
	add.s64 	%rd36, %rd1, %rd35;
	ld.global.f32 	%f164, [%rd36];
	st.shared.f32 	[%r10], %f164;
	add.s64 	%rd37, %rd33, %rd4;
	shl.b64 	%rd38, %rd37, 2;
	add.s64 	%rd39, %rd2, %rd38;
	ld.global.f32 	%f165, [%rd39];
	st.shared.f32 	[%r11], %f165;
	bar.sync 	0;
	ld.shared.f32 	%f166, [%r9];
	ld.shared.f32 	%f167, [%r12];
	fma.rn.f32 	%f168, %f166, %f167, %f163;
	ld.shared.f32 	%f169, [%r9+4];
	ld.shared.f32 	%f170, [%r12+64];
	fma.rn.f32 	%f171, %f169, %f170, %f168;
	ld.shared.f32 	%f172, [%r9+8];
	ld.shared.f32 	%f173, [%r12+128];
	fma.rn.f32 	%f174, %f172, %f173, %f171;
	ld.shared.f32 	%f175, [%r9+12];
	ld.shared.f32 	%f176, [%r12+192];
	fma.rn.f32 	%f177, %f175, %f176, %f174;
	ld.shared.f32 	%f178, [%r9+16];
	ld.shared.f32 	%f179, [%r12+256];
	fma.rn.f32 	%f180, %f178, %f179, %f177;
	ld.shared.f32 	%f181, [%r9+20];
	ld.shared.f32 	%f182, [%r12+320];
	fma.rn.f32 	%f183, %f181, %f182, %f180;
	ld.shared.f32 	%f184, [%r9+24];
	ld.shared.f32 	%f185, [%r12+384];
	fma.rn.f32 	%f186, %f184, %f185, %f183;
	ld.shared.f32 	%f187, [%r9+28];
	ld.shared.f32 	%f188, [%r12+448];
	fma.rn.f32 	%f189, %f187, %f188, %f186;
	ld.shared.f32 	%f190, [%r9+32];
	ld.shared.f32 	%f191, [%r12+512];
	fma.rn.f32 	%f192, %f190, %f191, %f189;
	ld.shared.f32 	%f193, [%r9+36];
	ld.shared.f32 	%f194, [%r12+576];
	fma.rn.f32 	%f195, %f193, %f194, %f192;
	ld.shared.f32 	%f196, [%r9+40];
	ld.shared.f32 	%f197, [%r12+640];
	fma.rn.f32 	%f198, %f196, %f197, %f195;
	ld.shared.f32 	%f199, [%r9+44];
	ld.shared.f32 	%f200, [%r12+704];
	fma.rn.f32 	%f201, %f199, %f200, %f198;
	ld.shared.f32 	%f202, [%r9+48];
	ld.shared.f32 	%f203, [%r12+768];
	fma.rn.f32 	%f204, %f202, %f203, %f201;
	ld.shared.f32 	%f205, [%r9+52];
	ld.shared.f32 	%f206, [%r12+832];
	fma.rn.f32 	%f207, %f205, %f206, %f204;
	ld.shared.f32 	%f208, [%r9+56];
	ld.shared.f32 	%f209, [%r12+896];
	fma.rn.f32 	%f210, %f208, %f209, %f207;
	ld.shared.f32 	%f211, [%r9+60];
	ld.shared.f32 	%f212, [%r12+960];
	fma.rn.f32 	%f367, %f211, %f212, %f210;
	bar.sync 	0;
	add.s32 	%r79, %r79, 4;
	add.s32 	%r78, %r78, 64;
	shl.b32 	%r62, %r40, 6;
	add.s32 	%r77, %r77, %r62;
	add.s32 	%r76, %r76, %r62;
	add.s32 	%r75, %r75, %r62;
	add.s32 	%r74, %r74, %r62;
	setp.ne.s32 	%p3, %r79, 0;
	@%p3 bra 	$L__BB0_3;
$L__BB0_4:
	setp.eq.s32 	%p4, %r13, 0;
	@%p4 bra 	$L__BB0_9;
	setp.eq.s32 	%p5, %r13, 1;
	@%p5 bra 	$L__BB0_7;
	shl.b32 	%r63, %r81, 4;
	add.s32 	%r64, %r63, %r6;
	cvt.s64.s32 	%rd40, %r64;
	mad.lo.s32 	%r65, %r8, %r81, %r2;
	cvt.s64.s32 	%rd41, %r65;
	add.s64 	%rd42, %rd40, %rd3;
	shl.b64 	%rd43, %rd42, 2;
	add.s64 	%rd44, %rd1, %rd43;
	ld.global.f32 	%f214, [%rd44];
	st.shared.f32 	[%r10], %f214;
	add.s64 	%rd45, %rd41, %rd4;
	shl.b64 	%rd46, %rd45, 2;
	add.s64 	%rd47, %rd2, %rd46;
	ld.global.f32 	%f215, [%rd47];
	st.shared.f32 	[%r11], %f215;
	bar.sync 	0;
	ld.shared.f32 	%f216, [%r9];
	ld.shared.f32 	%f217, [%r12];
	fma.rn.f32 	%f218, %f216, %f217, %f367;
	ld.shared.f32 	%f219, [%r9+4];
	ld.shared.f32 	%f220, [%r12+64];
	fma.rn.f32 	%f221, %f219, %f220, %f218;
	ld.shared.f32 	%f222, [%r9+8];
	ld.shared.f32 	%f223, [%r12+128];
	fma.rn.f32 	%f224, %f222, %f223, %f221;
	ld.shared.f32 	%f225, [%r9+12];
	ld.shared.f32 	%f226, [%r12+192];
	fma.rn.f32 	%f227, %f225, %f226, %f224;
	ld.shared.f32 	%f228, [%r9+16];
	ld.shared.f32 	%f229, [%r12+256];
	fma.rn.f32 	%f230, %f228, %f229, %f227;
	ld.shared.f32 	%f231, [%r9+20];
	ld.shared.f32 	%f232, [%r12+320];
	fma.rn.f32 	%f233, %f231, %f232, %f230;
	ld.shared.f32 	%f234, [%r9+24];
	ld.shared.f32 	%f235, [%r12+384];
	fma.rn.f32 	%f236, %f234, %f235, %f233;
	ld.shared.f32 	%f237, [%r9+28];
	ld.shared.f32 	%f238, [%r12+448];
	fma.rn.f32 	%f239, %f237, %f238, %f236;
	ld.shared.f32 	%f240, [%r9+32];
	ld.shared.f32 	%f241, [%r12+512];
	fma.rn.f32 	%f242, %f240, %f241, %f239;
	ld.shared.f32 	%f243, [%r9+36];
	ld.shared.f32 	%f244, [%r12+576];
	fma.rn.f32 	%f245, %f243, %f244, %f242;
	ld.shared.f32 	%f246, [%r9+40];
	ld.shared.f32 	%f247, [%r12+640];
	fma.rn.f32 	%f248, %f246, %f247, %f245;
	ld.shared.f32 	%f249, [%r9+44];
	ld.shared.f32 	%f250, [%r12+704];
	fma.rn.f32 	%f251, %f249, %f250, %f248;
	ld.shared.f32 	%f252, [%r9+48];
	ld.shared.f32 	%f253, [%r12+768];
	fma.rn.f32 	%f254, %f252, %f253, %f251;
	ld.shared.f32 	%f255, [%r9+52];
	ld.shared.f32 	%f256, [%r12+832];
	fma.rn.f32 	%f257, %f255, %f256, %f254;
	ld.shared.f32 	%f258, [%r9+56];
	ld.shared.f32 	%f259, [%r12+896];
	fma.rn.f32 	%f260, %f258, %f259, %f257;
	ld.shared.f32 	%f261, [%r9+60];
	ld.shared.f32 	%f262, [%r12+960];
	fma.rn.f32 	%f263, %f261, %f262, %f260;
	bar.sync 	0;
	add.s32 	%r66, %r64, 16;
	cvt.s64.s32 	%rd48, %r66;
	add.s32 	%r67, %r65, %r8;
	cvt.s64.s32 	%rd49, %r67;
	add.s64 	%rd50, %rd48, %rd3;
	shl.b64 	%rd51, %rd50, 2;
	add.s64 	%rd52, %rd1, %rd51;
	ld.global.f32 	%f264, [%rd52];
	st.shared.f32 	[%r10], %f264;
	add.s64 	%rd53, %rd49, %rd4;
	shl.b64 	%rd54, %rd53, 2;
	add.s64 	%rd55, %rd2, %rd54;
	ld.global.f32 	%f265, [%rd55];
	st.shared.f32 	[%r11], %f265;
	bar.sync 	0;
	ld.shared.f32 	%f266, [%r9];
	ld.shared.f32 	%f267, [%r12];
	fma.rn.f32 	%f268, %f266, %f267, %f263;
	ld.shared.f32 	%f269, [%r9+4];
	ld.shared.f32 	%f270, [%r12+64];
	fma.rn.f32 	%f271, %f269, %f270, %f268;
	ld.shared.f32 	%f272, [%r9+8];
	ld.shared.f32 	%f273, [%r12+128];
	fma.rn.f32 	%f274, %f272, %f273, %f271;
	ld.shared.f32 	%f275, [%r9+12];
	ld.shared.f32 	%f276, [%r12+192];
	fma.rn.f32 	%f277, %f275, %f276, %f274;
	ld.shared.f32 	%f278, [%r9+16];
	ld.shared.f32 	%f279, [%r12+256];
	fma.rn.f32 	%f280, %f278, %f279, %f277;
	ld.shared.f32 	%f281, [%r9+20];
	ld.shared.f32 	%f282, [%r12+320];
	fma.rn.f32 	%f283, %f281, %f282, %f280;
	ld.shared.f32 	%f284, [%r9+24];
	ld.shared.f32 	%f285, [%r12+384];
	fma.rn.f32 	%f286, %f284, %f285, %f283;
	ld.shared.f32 	%f287, [%r9+28];
	ld.shared.f32 	%f288, [%r12+448];
	fma.rn.f32 	%f289, %f287, %f288, %f286;
	ld.shared.f32 	%f290, [%r9+32];
	ld.shared.f32 	%f291, [%r12+512];
	fma.rn.f32 	%f292, %f290, %f291, %f289;
	ld.shared.f32 	%f293, [%r9+36];
	ld.shared.f32 	%f294, [%r12+576];
	fma.rn.f32 	%f295, %f293, %f294, %f292;
	ld.shared.f32 	%f296, [%r9+40];
	ld.shared.f32 	%f297, [%r12+640];
	fma.rn.f32 	%f298, %f296, %f297, %f295;
	ld.shared.f32 	%f299, [%r9+44];
	ld.shared.f32 	%f300, [%r12+704];
	fma.rn.f32 	%f301, %f299, %f300, %f298;
	ld.shared.f32 	%f302, [%r9+48];
	ld.shared.f32 	%f303, [%r12+768];
	fma.rn.f32 	%f304, %f302, %f303, %f301;
	ld.shared.f32 	%f305, [%r9+52];
	ld.shared.f32 	%f306, [%r12+832];
	fma.rn.f32 	%f307, %f305, %f306, %f304;
	ld.shared.f32 	%f308, [%r9+56];
	ld.shared.f32 	%f309, [%r12+896];
	fma.rn.f32 	%f310, %f308, %f309, %f307;
	ld.shared.f32 	%f311, [%r9+60];
	ld.shared.f32 	%f312, [%r12+960];
	fma.rn.f32 	%f367, %f311, %f312, %f310;
	bar.sync 	0;
	add.s32 	%r81, %r81, 2;
$L__BB0_7:
	and.b32  	%r68, %r5, 1;
	setp.eq.b32 	%p6, %r68, 1;
	not.pred 	%p7, %p6;
	@%p7 bra 	$L__BB0_9;
	shl.b32 	%r69, %r81, 4;
	add.s32 	%r70, %r69, %r6;
	cvt.s64.s32 	%rd56, %r70;
	mad.lo.s32 	%r71, %r8, %r81, %r2;
	cvt.s64.s32 	%rd57, %r71;
	add.s64 	%rd58, %rd56, %rd3;
	shl.b64 	%rd59, %rd58, 2;
	add.s64 	%rd60, %rd1, %rd59;
	ld.global.f32 	%f313, [%rd60];
	st.shared.f32 	[%r10], %f313;
	add.s64 	%rd61, %rd57, %rd4;
	shl.b64 	%rd62, %rd61, 2;
	add.s64 	%rd63, %rd2, %rd62;
	ld.global.f32 	%f314, [%rd63];
	st.shared.f32 	[%r11], %f314;
	bar.sync 	0;
	ld.shared.f32 	%f315, [%r9];
	ld.shared.f32 	%f316, [%r12];
	fma.rn.f32 	%f317, %f315, %f316, %f367;
	ld.shared.f32 	%f318, [%r9+4];
	ld.shared.f32 	%f319, [%r12+64];
	fma.rn.f32 	%f320, %f318, %f319, %f317;
	ld.shared.f32 	%f321, [%r9+8];
	ld.shared.f32 	%f322, [%r12+128];
	fma.rn.f32 	%f323, %f321, %f322, %f320;
	ld.shared.f32 	%f324, [%r9+12];
	ld.shared.f32 	%f325, [%r12+192];
	fma.rn.f32 	%f326, %f324, %f325, %f323;
	ld.shared.f32 	%f327, [%r9+16];
	ld.shared.f32 	%f328, [%r12+256];
	fma.rn.f32 	%f329, %f327, %f328, %f326;
	ld.shared.f32 	%f330, [%r9+20];
	ld.shared.f32 	%f331, [%r12+320];
	fma.rn.f32 	%f332, %f330, %f331, %f329;
	ld.shared.f32 	%f333, [%r9+24];
	ld.shared.f32 	%f334, [%r12+384];
	fma.rn.f32 	%f335, %f333, %f334, %f332;
	ld.shared.f32 	%f336, [%r9+28];
	ld.shared.f32 	%f337, [%r12+448];
	fma.rn.f32 	%f338, %f336, %f337, %f335;
	ld.shared.f32 	%f339, [%r9+32];
	ld.shared.f32 	%f340, [%r12+512];
	fma.rn.f32 	%f341, %f339, %f340, %f338;
	ld.shared.f32 	%f342, [%r9+36];
	ld.shared.f32 	%f343, [%r12+576];
	fma.rn.f32 	%f344, %f342, %f343, %f341;
	ld.shared.f32 	%f345, [%r9+40];
	ld.shared.f32 	%f346, [%r12+640];
	fma.rn.f32 	%f347, %f345, %f346, %f344;
	ld.shared.f32 	%f348, [%r9+44];
	ld.shared.f32 	%f349, [%r12+704];
	fma.rn.f32 	%f350, %f348, %f349, %f347;
	ld.shared.f32 	%f351, [%r9+48];
	ld.shared.f32 	%f352, [%r12+768];
	fma.rn.f32 	%f353, %f351, %f352, %f350;
	ld.shared.f32 	%f354, [%r9+52];
	ld.shared.f32 	%f355, [%r12+832];
	fma.rn.f32 	%f356, %f354, %f355, %f353;
	ld.shared.f32 	%f357, [%r9+56];
	ld.shared.f32 	%f358, [%r12+896];
	fma.rn.f32 	%f359, %f357, %f358, %f356;
	ld.shared.f32 	%f360, [%r9+60];
	ld.shared.f32 	%f361, [%r12+960];
	fma.rn.f32 	%f367, %f360, %f361, %f359;
	bar.sync 	0;
$L__BB0_9:
	mad.lo.s32 	%r72, %r1, %r43, %r2;
	cvt.s64.s32 	%rd64, %r72;
	cvta.to.global.u64 	%rd65, %rd7;
	mad.lo.s32 	%r73, %r43, %r3, %r4;
	cvt.s64.s32 	%rd66, %r73;
	add.s64 	%rd67, %rd64, %rd66;
	shl.b64 	%rd68, %rd67, 2;
	add.s64 	%rd69, %rd65, %rd68;
	st.global.f32 	[%rd69], %f367;
	ret;

}


// ===== COMPILED SASS (sm_100) =====

	.target	sm_100

	.elftype	@"ET_EXEC"


//--------------------- .note.nv.tkinfo           --------------------------
	.section	.note.nv.tkinfo,"",@"SHT_NOTE"
	.sectionflags	@"SHF_NOTE_NV_TKINFO"
	.tkinfo
        /*0018*/ 	.word	0x00000002
        /*0030*/ 	.string	""
        /*0030*/ 	.string	"ptxas"
        /*0030*/ 	.string	"Cuda compilation tools, release 13.0, V13.0.88"
        /*0030*/ 	.string	"Build cuda_13.0.r13.0/compiler.36424714_0"
        /*0030*/ 	.string	"-arch sm_100 -m 64 "



//--------------------- .note.nv.cuinfo           --------------------------
	.section	.note.nv.cuinfo,"",@"SHT_NOTE"
	.sectionflags	@"SHF_NOTE_NV_CUINFO"
        /*0018*/ 	.short	0x0002
        /*001a*/ 	.short	0x0064
        /*001c*/ 	.short	0x0082
	.zero		2


//--------------------- .nv.info                  --------------------------
	.section	.nv.info,"",@"SHT_CUDA_INFO"
	.align	4


	//----- nvinfo : EIATTR_REGCOUNT
	.align		4
        /*0000*/ 	.byte	0x04, 0x2f
        /*0002*/ 	.short	(.L_1 - .L_0)
	.align		4
.L_0:
        /*0004*/ 	.word	index@(_Z12MatMulKernel6MatrixS_S_)
        /*0008*/ 	.word	0x00000020


	//----- nvinfo : EIATTR_FRAME_SIZE
	.align		4
.L_1:
        /*000c*/ 	.byte	0x04, 0x11
        /*000e*/ 	.short	(.L_3 - .L_2)
	.align		4
.L_2:
        /*0010*/ 	.word	index@(_Z12MatMulKernel6MatrixS_S_)
        /*0014*/ 	.word	0x00000000


	//----- nvinfo : EIATTR_MIN_STACK_SIZE
	.align		4
.L_3:
        /*0018*/ 	.byte	0x04, 0x12
        /*001a*/ 	.short	(.L_5 - .L_4)
	.align		4
.L_4:
        /*001c*/ 	.word	index@(_Z12MatMulKernel6MatrixS_S_)
        /*0020*/ 	.word	0x00000000
.L_5:


//--------------------- .nv.compat                --------------------------
	.section	.nv.compat,"",@"SHT_CUDA_COMPAT_INFO"
	.align	4
        /*0000*/ 	.byte	0x02, 0x09, 0x00, 0x00, 0x02, 0x02, 0x01, 0x00, 0x02, 0x05, 0x05, 0x00, 0x03, 0x07, 0x01, 0x01
        /*0010*/ 	.byte	0x02, 0x03, 0x00, 0x00, 0x02, 0x06, 0x01, 0x00, 0x04, 0x0b, 0x08, 0x00, 0x09, 0x00, 0x00, 0x00
        /*0020*/ 	.byte	0x00, 0x00, 0x00, 0x00


//--------------------- .nv.info._Z12MatMulKernel6MatrixS_S_ --------------------------
	.section	.nv.info._Z12MatMulKernel6MatrixS_S_,"",@"SHT_CUDA_INFO"
	.sectionflags	@""
	.align	4


	//----- nvinfo : EIATTR_CUDA_API_VERSION
	.align		4
        /*0000*/ 	.byte	0x04, 0x37
        /*0002*/ 	.short	(.L_7 - .L_6)
.L_6:
        /*0004*/ 	.word	0x00000082


	//----- nvinfo : EIATTR_KPARAM_INFO
	.align		4
.L_7:
        /*0008*/ 	.byte	0x04, 0x17
        /*000a*/ 	.short	(.L_9 - .L_8)
.L_8:
        /*000c*/ 	.word	0x00000000
        /*0010*/ 	.short	0x0002
        /*0012*/ 	.short	0x0030
        /*0014*/ 	.byte	0x00, 0xf0, 0x61, 0x00


	//----- nvinfo : EIATTR_KPARAM_INFO
	.align		4
.L_9:
        /*0018*/ 	.byte	0x04, 0x17
        /*001a*/ 	.short	(.L_11 - .L_10)
.L_10:
        /*001c*/ 	.word	0x00000000
        /*0020*/ 	.short	0x0001
        /*0022*/ 	.short	0x0018
        /*0024*/ 	.byte	0x00, 0xf0, 0x61, 0x00


	//----- nvinfo : EIATTR_KPARAM_INFO
	.align		4
.L_11:
        /*0028*/ 	.byte	0x04, 0x17
        /*002a*/ 	.short	(.L_13 - .L_12)
.L_12:
        /*002c*/ 	.word	0x00000000
        /*0030*/ 	.short	0x0000
        /*0032*/ 	.short	0x0000
        /*0034*/ 	.byte	0x00, 0xf0, 0x61, 0x00


	//----- nvinfo : EIATTR_SPARSE_MMA_MASK
	.align		4
.L_13:
        /*0038*/ 	.byte	0x03, 0x50
        /*003a*/ 	.short	0x0000


	//----- nvinfo : EIATTR_MAXREG_COUNT
	.align		4
        /*003c*/ 	.byte	0x03, 0x1b
        /*003e*/ 	.short	0x00ff


	//----- nvinfo : EIATTR_NUM_BARRIERS
	.align		4
        /*0040*/ 	.byte	0x02, 0x4c
        /*0042*/ 	.byte	0x01
	.zero		1


	//----- nvinfo : EIATTR_MERCURY_ISA_VERSION
	.align		4
        /*0044*/ 	.byte	0x03, 0x5f
        /*0046*/ 	.short	0x0101


	//----- nvinfo : EIATTR_VRC_CTA_INIT_COUNT
	.align		4
        /*0048*/ 	.byte	0x02, 0x4a
	.zero		1
	.zero		1


	//----- nvinfo : EIATTR_EXIT_INSTR_OFFSETS
	.align		4
        /*004c*/ 	.byte	0x04, 0x1c
        /*004e*/ 	.short	(.L_15 - .L_14)


	//   ....[0]....
.L_14:
        /*0050*/ 	.word	0x00001be0


	//----- nvinfo : EIATTR_CBANK_PARAM_SIZE
	.align		4
.L_15:
        /*0054*/ 	.byte	0x03, 0x19
        /*0056*/ 	.short	0x0048


	//----- nvinfo : EIATTR_PARAM_CBANK
	.align		4
        /*0058*/ 	.byte	0x04, 0x0a
        /*005a*/ 	.short	(.L_17 - .L_16)
	.align		4
.L_16:
        /*005c*/ 	.word	index@(.nv.constant0._Z12MatMulKernel6MatrixS_S_)
        /*0060*/ 	.short	0x0380
        /*0062*/ 	.short	0x0048


	//----- nvinfo : EIATTR_SW_WAR
	.align		4
.L_17:
        /*0064*/ 	.byte	0x04, 0x36
        /*0066*/ 	.short	(.L_19 - .L_18)
.L_18:
        /*0068*/ 	.word	0x00000008
.L_19:


//--------------------- .nv.callgraph             --------------------------
	.section	.nv.callgraph,"",@"SHT_CUDA_CALLGRAPH"
	.align	4
	.sectionentsize	8
	.align		4
        /*0000*/ 	.word	0x00000000
	.align		4
        /*0004*/ 	.word	0xffffffff
	.align		4
        /*0008*/ 	.word	0x00000000
	.align		4
        /*000c*/ 	.word	0xfffffffe
	.align		4
        /*0010*/ 	.word	0x00000000
	.align		4
        /*0014*/ 	.word	0xfffffffd
	.align		4
        /*0018*/ 	.word	0x00000000
	.align		4
        /*001c*/ 	.word	0xfffffffc


//--------------------- .text._Z12MatMulKernel6MatrixS_S_ --------------------------
	.section	.text._Z12MatMulKernel6MatrixS_S_,"ax",@progbits
	.align	128
        .global         _Z12MatMulKernel6MatrixS_S_
        .type           _Z12MatMulKernel6MatrixS_S_,@function
        .size           _Z12MatMulKernel6MatrixS_S_,(.L_x_5 - _Z12MatMulKernel6MatrixS_S_)
        .other          _Z12MatMulKernel6MatrixS_S_,@"STO_CUDA_ENTRY STV_DEFAULT"
_Z12MatMulKernel6MatrixS_S_:
.text._Z12MatMulKernel6MatrixS_S_:
[----:B------:R-:W-:Y:S01]  /*0000*/  LDC R1, c[0x0][0x37c] ;  /* 0x0000df00ff017b82 */ /* 0x000fe20000000800 */
[----:B------:R-:W0:Y:S01]  /*0010*/  S2R R17, SR_CTAID.X ;  /* 0x0000000000117919 */ /* 0x000e220000002500 */
[----:B------:R-:W1:Y:S06]  /*0020*/  LDCU UR6, c[0x0][0x380] ;  /* 0x00007000ff0677ac */ /* 0x000e6c0008000800 */
[----:B------:R-:W2:Y:S01]  /*0030*/  S2UR UR4, SR_CTAID.Y ;  /* 0x00000000000479c3 */ /* 0x000ea20000002600 */
[----:B------:R-:W-:Y:S01]  /*0040*/  HFMA2 R25, -RZ, RZ, 0, 0 ;  /* 0x00000000ff197431 */ /* 0x000fe200000001ff */
[----:B------:R-:W3:Y:S01]  /*0050*/  S2R R9, SR_TID.Y ;  /* 0x0000000000097919 */ /* 0x000ee20000002200 */
[----:B------:R-:W4:Y:S01]  /*0060*/  LDCU.64 UR12, c[0x0][0x358] ;  /* 0x00006b00ff0c77ac */ /* 0x000f220008000a00 */
[----:B------:R-:W3:Y:S01]  /*0070*/  S2R R6, SR_TID.X ;  /* 0x0000000000067919 */ /* 0x000ee20000002100 */
[----:B-1----:R-:W-:-:S02]  /*0080*/  UISETP.GE.AND UP0, UPT, UR6, 0x10, UPT ;  /* 0x000000100600788c */ /* 0x002fc4000bf06270 */
[----:B------:R-:W-:-:S04]  /*0090*/  USHF.R.S32.HI UR5, URZ, 0x1f, UR6 ;  /* 0x0000001fff057899 */ /* 0x000fc80008011406 */
[----:B------:R-:W-:Y:S02]  /*00a0*/  ULEA.HI UR5, UR5, UR6, URZ, 0x4 ;  /* 0x0000000605057291 */ /* 0x000fe4000f8f20ff */
[----:B--2---:R-:W-:Y:S01]  /*00b0*/  USHF.L.U32 UR4, UR4, 0x4, URZ ;  /* 0x0000000404047899 */ /* 0x004fe200080006ff */
[----:B0-----:R-:W-:Y:S01]  /*00c0*/  SHF.L.U32 R17, R17, 0x4, RZ ;  /* 0x0000000411117819 */ /* 0x001fe200000006ff */
[----:B----4-:R-:W-:Y:S10]  /*00d0*/  BRA.U !UP0, `(.L_x_0) ;  /* 0x0000001908907547 */ /* 0x010ff4000b800000 */
[----:B------:R-:W0:Y:S01]  /*00e0*/  S2UR UR8, SR_CgaCtaId ;  /* 0x00000000000879c3 */ /* 0x000e220000008800 */
[----:B------:R-:W3:Y:S01]  /*00f0*/  LDCU UR11, c[0x0][0x388] ;  /* 0x00007100ff0b77ac */ /* 0x000ee20008000800 */
[----:B------:R-:W-:Y:S02]  /*0100*/  MOV R25, RZ ;  /* 0x000000ff00197202 */ /* 0x000fe40000000f00 */
[----:B------:R-:W-:Y:S01]  /*0110*/  MOV R20, RZ ;  /* 0x000000ff00147202 */ /* 0x000fe20000000f00 */
[----:B------:R-:W-:Y:S01]  /*0120*/  USHF.R.S32.HI UR5, URZ, 0x4, UR5 ;  /* 0x00000004ff057899 */ /* 0x000fe20008011405 */
[----:B------:R-:W-:Y:S02]  /*0130*/  UMOV UR7, 0x400 ;  /* 0x0000040000077882 */ /* 0x000fe40000000000 */
[----:B------:R-:W1:Y:S01]  /*0140*/  LDC R18, c[0x0][0x3a0] ;  /* 0x0000e800ff127b82 */ /* 0x000e620000000800 */
[----:B------:R-:W-:-:S04]  /*0150*/  UIADD3 UR10, UPT, UPT, UR5, -0x1, URZ ;  /* 0xffffffff050a7890 */ /* 0x000fc8000fffe0ff */
[----:B------:R-:W-:Y:S01]  /*0160*/  UISETP.GE.U32.AND UP0, UPT, UR10, 0x3, UPT ;  /* 0x000000030a00788c */ /* 0x000fe2000bf06070 */
[----:B---3--:R-:W-:Y:S01]  /*0170*/  IMAD R16, R9, UR11, R6 ;  /* 0x0000000b09107c24 */ /* 0x008fe2000f8e0206 */
[----:B------:R-:W-:Y:S02]  /*0180*/  UIMAD UR6, UR4, UR11, URZ ;  /* 0x0000000b040672a4 */ /* 0x000fe4000f8e02ff */
[----:B0-----:R-:W-:Y:S02]  /*0190*/  ULEA UR9, UR8, UR7, 0x18 ;  /* 0x0000000708097291 */ /* 0x001fe4000f8ec0ff */
[----:B------:R-:W-:Y:S01]  /*01a0*/  SHF.R.S32.HI R2, RZ, 0x1f, R16 ;  /* 0x0000001fff027819 */ /* 0x000fe20000011410 */
[----:B------:R-:W-:-:S04]  /*01b0*/  UIADD3 UR7, UPT, UPT, UR7, 0x400, URZ ;  /* 0x0000040007077890 */ /* 0x000fc8000fffe0ff */
[----:B------:R-:W-:Y:S01]  /*01c0*/  ULEA UR7, UR8, UR7, 0x18 ;  /* 0x0000000708077291 */ /* 0x000fe2000f8ec0ff */
[C---:B------:R-:W-:Y:S01]  /*01d0*/  LEA R7, R9.reuse, UR9, 0x6 ;  /* 0x0000000909077c11 */ /* 0x040fe2000f8e30ff */
[----:B-1----:R-:W-:Y:S01]  /*01e0*/  IMAD R5, R9, R18, R6 ;  /* 0x0000001209057224 */ /* 0x002fe200078e0206 */
[----:B------:R-:W-:-:S03]  /*01f0*/  SHF.L.U32 R26, R18, 0x4, RZ ;  /* 0x00000004121a7819 */ /* 0x000fc600000006ff */
[C---:B------:R-:W-:Y:S02]  /*0200*/  LEA R0, R6.reuse, UR7, 0x2 ;  /* 0x0000000706007c11 */ /* 0x040fe4000f8e10ff */
[----:B------:R-:W-:Y:S02]  /*0210*/  SHF.R.S32.HI R3, RZ, 0x1f, R5 ;  /* 0x0000001fff037819 */ /* 0x000fe40000011405 */
[----:B------:R-:W-:Y:S02]  /*0220*/  LEA R6, R6, R7, 0x2 ;  /* 0x0000000706067211 */ /* 0x000fe400078e10ff */
[----:B------:R-:W-:Y:S01]  /*0230*/  LEA R4, R9, R0, 0x6 ;  /* 0x0000000009047211 */ /* 0x000fe200078e30ff */
[----:B------:R-:W-:Y:S06]  /*0240*/  BRA.U !UP0, `(.L_x_1) ;  /* 0x0000000d08807547 */ /* 0x000fec000b800000 */
[----:B------:R-:W-:Y:S01]  /*0250*/  UIADD3 UR6, UPT, UPT, UR6, 0x20, URZ ;  /* 0x0000002006067890 */ /* 0x000fe2000fffe0ff */
[----:B------:R-:W-:Y:S01]  /*0260*/  IADD3 R26, PT, PT, R17, R26, RZ ;  /* 0x0000001a111a7210 */ /* 0x000fe20007ffe0ff */
[----:B------:R-:W-:Y:S01]  /*0270*/  ULOP3.LUT UR7, UR5, 0x7fffffc, URZ, 0xc0, !UPT ;  /* 0x07fffffc05077892 */ /* 0x000fe2000f8ec0ff */
[CC--:B------:R-:W-:Y:S01]  /*0280*/  LEA R24, R18.reuse, R17.reuse, 0x5 ;  /* 0x0000001112187211 */ /* 0x0c0fe200078e28ff */
[----:B------:R-:W-:Y:S01]  /*0290*/  IMAD R22, R18, 0x30, R17 ;  /* 0x0000003012167824 */ /* 0x000fe200078e0211 */
[----:B------:R-:W-:Y:S01]  /*02a0*/  MOV R25, RZ ;  /* 0x000000ff00197202 */ /* 0x000fe20000000f00 */
[----:B------:R-:W0:Y:S01]  /*02b0*/  LDCU.64 UR10, c[0x0][0x3a8] ;  /* 0x00007500ff0a77ac */ /* 0x000e220008000a00 */
[----:B------:R-:W-:Y:S02]  /*02c0*/  MOV R20, R17 ;  /* 0x0000001100147202 */ /* 0x000fe40000000f00 */
[----:B------:R-:W-:Y:S01]  /*02d0*/  MOV R19, UR6 ;  /* 0x0000000600137c02 */ /* 0x000fe20008000f00 */
[----:B------:R-:W1:Y:S01]  /*02e0*/  LDCU.64 UR8, c[0x0][0x390] ;  /* 0x00007200ff0877ac */ /* 0x000e620008000a00 */
[----:B------:R-:W-:-:S12]  /*02f0*/  UIADD3 UR7, UPT, UPT, -UR7, URZ, URZ ;  /* 0x000000ff07077290 */ /* 0x000fd8000fffe1ff */
.L_x_2:
[----:B------:R-:W-:Y:S02]  /*0300*/  IADD3 R9, PT, PT, R19, -0x20, RZ ;  /* 0xffffffe013097810 */ /* 0x000fe40007ffe0ff */
[----:B------:R-:W-:Y:S02]  /*0310*/  IADD3 R11, P0, PT, R5, R20, RZ ;  /* 0x00000014050b7210 */ /* 0x000fe40007f1e0ff */
[----:B------:R-:W-:Y:S02]  /*0320*/  IADD3 R13, P1, PT, R16, R9, RZ ;  /* 0x00000009100d7210 */ /* 0x000fe40007f3e0ff */
[----:B------:R-:W-:Y:S02]  /*0330*/  LEA.HI.X.SX32 R12, R20, R3, 0x1, P0 ;  /* 0x00000003140c7211 */ /* 0x000fe400000f0eff */
[----:B0-----:R-:W-:Y:S02]  /*0340*/  LEA R8, P0, R11, UR10, 0x2 ;  /* 0x0000000a0b087c11 */ /* 0x001fe4000f8010ff */
[----:B------:R-:W-:-:S02]  /*0350*/  LEA.HI.X.SX32 R14, R9, R2, 0x1, P1 ;  /* 0x00000002090e7211 */ /* 0x000fc400008f0eff */
[----:B-1----:R-:W-:Y:S02]  /*0360*/  LEA R10, P1, R13, UR8, 0x2 ;  /* 0x000000080d0a7c11 */ /* 0x002fe4000f8210ff */
[----:B------:R-:W-:Y:S02]  /*0370*/  LEA.HI.X R9, R11, UR11, R12, 0x2, P0 ;  /* 0x0000000b0b097c11 */ /* 0x000fe400080f140c */
[----:B------:R-:W-:-:S03]  /*0380*/  LEA.HI.X R11, R13, UR9, R14, 0x2, P1 ;  /* 0x000000090d0b7c11 */ /* 0x000fc600088f140e */
[----:B------:R-:W2:Y:S04]  /*0390*/  LDG.E R23, desc[UR12][R8.64] ;  /* 0x0000000c08177981 */ /* 0x000ea8000c1e1900 */
[----:B------:R-:W3:Y:S04]  /*03a0*/  LDG.E R11, desc[UR12][R10.64] ;  /* 0x0000000c0a0b7981 */ /* 0x000ee8000c1e1900 */
[----:B---3--:R-:W-:Y:S04]  /*03b0*/  STS [R6], R11 ;  /* 0x0000000b06007388 */ /* 0x008fe80000000800 */
[----:B--2---:R-:W-:Y:S01]  /*03c0*/  STS [R4], R23 ;  /* 0x0000001704007388 */ /* 0x004fe20000000800 */
[----:B------:R-:W-:Y:S06]  /*03d0*/  BAR.SYNC.DEFER_BLOCKING 0x0 ;  /* 0x0000000000007b1d */ /* 0x000fec0000010000 */
[----:B------:R-:W-:Y:S04]  /*03e0*/  LDS R27, [R0] ;  /* 0x00000000001b7984 */ /* 0x000fe80000000800 */
[----:B------:R-:W0:Y:S04]  /*03f0*/  LDS.128 R12, [R7] ;  /* 0x00000000070c7984 */ /* 0x000e280000000c00 */
[----:B------:R-:W1:Y:S04]  /*0400*/  LDS R29, [R0+0x40] ;  /* 0x00004000001d7984 */ /* 0x000e680000000800 */
[----:B------:R-:W2:Y:S04]  /*0410*/  LDS R21, [R0+0x80] ;  /* 0x0000800000157984 */ /* 0x000ea80000000800 */
[----:B------:R-:W-:Y:S04]  /*0420*/  LDS.128 R8, [R7+0x10] ;  /* 0x0000100007087984 */ /* 0x000fe80000000c00 */
[----:B------:R-:W-:Y:S01]  /*0430*/  LDS R23, [R0+0x200] ;  /* 0x0002000000177984 */ /* 0x000fe20000000800 */
[----:B0-----:R-:W-:-:S03]  /*0440*/  FFMA R28, R12, R27, R25 ;  /* 0x0000001b0c1c7223 */ /* 0x001fc60000000019 */
[----:B------:R-:W0:Y:S04]  /*0450*/  LDS R12, [R0+0xc0] ;  /* 0x0000c000000c7984 */ /* 0x000e280000000800 */
[----:B------:R-:W3:Y:S01]  /*0460*/  LDS R25, [R0+0x100] ;  /* 0x0001000000197984 */ /* 0x000ee20000000800 */
[----:B-1----:R-:W-:-:S03]  /*0470*/  FFMA R13, R29, R13, R28 ;  /* 0x0000000d1d0d7223 */ /* 0x002fc6000000001c */
[----:B------:R-:W1:Y:S01]  /*0480*/  LDS R28, [R0+0x140] ;  /* 0x00014000001c7984 */ /* 0x000e620000000800 */
[----:B--2---:R-:W-:-:S03]  /*0490*/  FFMA R13, R21, R14, R13 ;  /* 0x0000000e150d7223 */ /* 0x004fc6000000000d */
[----:B------:R-:W2:Y:S01]  /*04a0*/  LDS R21, [R0+0x180] ;  /* 0x0001800000157984 */ /* 0x000ea20000000800 */
[----:B0-----:R-:W-:-:S04]  /*04b0*/  FFMA R13, R12, R15, R13 ;  /* 0x0000000f0c0d7223 */ /* 0x001fc8000000000d */
[----:B---3--:R-:W-:Y:S02]  /*04c0*/  FFMA R13, R8, R25, R13 ;  /* 0x00000019080d7223 */ /* 0x008fe4000000000d */
[----:B------:R-:W0:Y:S02]  /*04d0*/  LDS R8, [R0+0x1c0] ;  /* 0x0001c00000087984 */ /* 0x000e240000000800 */
[----:B-1----:R-:W-:Y:S02]  /*04e0*/  FFMA R9, R28, R9, R13 ;  /* 0x000000091c097223 */ /* 0x002fe4000000000d */
[----:B------:R-:W1:Y:S04]  /*04f0*/  LDS.128 R12, [R7+0x20] ;  /* 0x00002000070c7984 */ /* 0x000e680000000c00 */
[----:B------:R-:W3:Y:S01]  /*0500*/  LDS R28, [R0+0x240] ;  /* 0x00024000001c7984 */ /* 0x000ee20000000800 */
[----:B--2---:R-:W-:-:S03]  /*0510*/  FFMA R9, R21, R10, R9 ;  /* 0x0000000a15097223 */ /* 0x004fc60000000009 */
[----:B------:R-:W2:Y:S04]  /*0520*/  LDS R21, [R0+0x280] ;  /* 0x0002800000157984 */ /* 0x000ea80000000800 */
[----:B------:R-:W-:Y:S01]  /*0530*/  LDS R25, [R0+0x340] ;  /* 0x0003400000197984 */ /* 0x000fe20000000800 */
[----:B0-----:R-:W-:-:S04]  /*0540*/  FFMA R9, R8, R11, R9 ;  /* 0x0000000b08097223 */ /* 0x001fc80000000009 */
[----:B-1----:R-:W-:Y:S02]  /*0550*/  FFMA R9, R12, R23, R9 ;  /* 0x000000170c097223 */ /* 0x002fe40000000009 */
[----:B------:R-:W0:Y:S02]  /*0560*/  LDS R12, [R0+0x2c0] ;  /* 0x0002c000000c7984 */ /* 0x000e240000000800 */
[----:B---3--:R-:W-:Y:S02]  /*0570*/  FFMA R28, R28, R13, R9 ;  /* 0x0000000d1c1c7223 */ /* 0x008fe40000000009 */
[----:B------:R-:W-:Y:S04]  /*0580*/  LDS R13, [R0+0x300] ;  /* 0x00030000000d7984 */ /* 0x000fe80000000800 */
[----:B------:R-:W1:Y:S01]  /*0590*/  LDS.128 R8, [R7+0x30] ;  /* 0x0000300007087984 */ /* 0x000e620000000c00 */
[----:B--2---:R-:W-:Y:S01]  /*05a0*/  FFMA R21, R21, R14, R28 ;  /* 0x0000000e15157223 */ /* 0x004fe2000000001c */
[----:B------:R-:W-:-:S04]  /*05b0*/  IADD3 R23, PT, PT, R19, -0x10, RZ ;  /* 0xfffffff013177810 */ /* 0x000fc80007ffe0ff */
[----:B------:R-:W-:-:S04]  /*05c0*/  IADD3 R14, P0, PT, R16, R23, RZ ;  /* 0x00000017100e7210 */ /* 0x000fc80007f1e0ff */
[----:B------:R-:W-:Y:S02]  /*05d0*/  LEA.HI.X.SX32 R23, R23, R2, 0x1, P0 ;  /* 0x0000000217177211 */ /* 0x000fe400000f0eff */
[----:B------:R-:W-:-:S04]  /*05e0*/  LEA R28, P0, R14, UR8, 0x2 ;  /* 0x000000080e1c7c11 */ /* 0x000fc8000f8010ff */
[----:B------:R-:W-:Y:S01]  /*05f0*/  LEA.HI.X R29, R14, UR9, R23, 0x2, P0 ;  /* 0x000000090e1d7c11 */ /* 0x000fe200080f1417 */
[----:B0-----:R-:W-:Y:S02]  /*0600*/  FFMA R15, R12, R15, R21 ;  /* 0x0000000f0c0f7223 */ /* 0x001fe40000000015 */
[----:B------:R-:W0:Y:S02]  /*0610*/  LDS R21, [R0+0x380] ;  /* 0x0003800000157984 */ /* 0x000e240000000800 */
[----:B-1----:R-:W-:Y:S02]  /*0620*/  FFMA R15, R8, R13, R15 ;  /* 0x0000000d080f7223 */ /* 0x002fe4000000000f */
[----:B------:R-:W1:Y:S01]  /*0630*/  LDS R8, [R0+0x3c0] ;  /* 0x0003c00000087984 */ /* 0x000e620000000800 */
[----:B------:R-:W-:Y:S01]  /*0640*/  BAR.SYNC.DEFER_BLOCKING 0x0 ;  /* 0x0000000000007b1d */ /* 0x000fe20000010000 */
[----:B------:R-:W-:-:S04]  /*0650*/  IADD3 R14, P0, PT, R5, R26, RZ ;  /* 0x0000001a050e7210 */ /* 0x000fc80007f1e0ff */
[----:B------:R-:W-:Y:S02]  /*0660*/  LEA.HI.X.SX32 R13, R26, R3, 0x1, P0 ;  /* 0x000000031a0d7211 */ /* 0x000fe400000f0eff */
[----:B------:R-:W-:-:S04]  /*0670*/  LEA R12, P0, R14, UR10, 0x2 ;  /* 0x0000000a0e0c7c11 */ /* 0x000fc8000f8010ff */
[----:B------:R-:W-:Y:S01]  /*0680*/  LEA.HI.X R13, R14, UR11, R13, 0x2, P0 ;  /* 0x0000000b0e0d7c11 */ /* 0x000fe200080f140d */
[----:B------:R-:W2:Y:S04]  /*0690*/  LDG.E R29, desc[UR12][R28.64] ;  /* 0x0000000c1c1d7981 */ /* 0x000ea8000c1e1900 */
[----:B------:R-:W3:Y:S01]  /*06a0*/  LDG.E R27, desc[UR12][R12.64] ;  /* 0x0000000c0c1b7981 */ /* 0x000ee2000c1e1900 */
[----:B------:R-:W-:-:S04]  /*06b0*/  FFMA R9, R25, R9, R15 ;  /* 0x0000000919097223 */ /* 0x000fc8000000000f */
[----:B0-----:R-:W-:-:S04]  /*06c0*/  FFMA R9, R21, R10, R9 ;  /* 0x0000000a15097223 */ /* 0x001fc80000000009 */
[----:B-1----:R-:W-:Y:S01]  /*06d0*/  FFMA R9, R8, R11, R9 ;  /* 0x0000000b08097223 */ /* 0x002fe20000000009 */
[----:B--2---:R-:W-:Y:S04]  /*06e0*/  STS [R6], R29 ;  /* 0x0000001d06007388 */ /* 0x004fe80000000800 */
[----:B---3--:R-:W-:Y:S01]  /*06f0*/  STS [R4], R27 ;  /* 0x0000001b04007388 */ /* 0x008fe20000000800 */
[----:B------:R-:W-:Y:S06]  /*0700*/  BAR.SYNC.DEFER_BLOCKING 0x0 ;  /* 0x0000000000007b1d */ /* 0x000fec0000010000 */
[----:B------:R-:W-:Y:S04]  /*0710*/  LDS R23, [R0] ;  /* 0x0000000000177984 */ /* 0x000fe80000000800 */
[----:B------:R-:W0:Y:S04]  /*0720*/  LDS.128 R12, [R7] ;  /* 0x00000000070c7984 */ /* 0x000e280000000c00 */
[----:B------:R-:W1:Y:S04]  /*0730*/  LDS R28, [R0+0x40] ;  /* 0x00004000001c7984 */ /* 0x000e680000000800 */
[----:B------:R-:W2:Y:S04]  /*0740*/  LDS R21, [R0+0x80] ;  /* 0x0000800000157984 */ /* 0x000ea80000000800 */
[----:B------:R-:W-:Y:S01]  /*0750*/  LDS R25, [R0+0x340] ;  /* 0x0003400000197984 */ /* 0x000fe20000000800 */
[----:B0-----:R-:W-:-:S03]  /*0760*/  FFMA R9, R12, R23, R9 ;  /* 0x000000170c097223 */ /* 0x001fc60000000009 */
[----:B------:R-:W0:Y:S01]  /*0770*/  LDS R12, [R0+0xc0] ;  /* 0x0000c000000c7984 */ /* 0x000e220000000800 */
[----:B-1----:R-:W-:-:S03]  /*0780*/  FFMA R13, R28, R13, R9 ;  /* 0x0000000d1c0d7223 */ /* 0x002fc60000000009 */
[----:B------:R-:W-:Y:S04]  /*0790*/  LDS R23, [R0+0x100] ;  /* 0x0001000000177984 */ /* 0x000fe80000000800 */
[----:B------:R-:W1:Y:S04]  /*07a0*/  LDS.128 R8, [R7+0x10] ;  /* 0x0000100007087984 */ /* 0x000e680000000c00 */
[----:B------:R-:W3:Y:S01]  /*07b0*/  LDS R28, [R0+0x140] ;  /* 0x00014000001c7984 */ /* 0x000ee20000000800 */
[----:B--2---:R-:W-:-:S03]  /*07c0*/  FFMA R13, R21, R14, R13 ;  /* 0x0000000e150d7223 */ /* 0x004fc6000000000d */
[----:B------:R-:W2:Y:S01]  /*07d0*/  LDS R21, [R0+0x180] ;  /* 0x0001800000157984 */ /* 0x000ea20000000800 */
[----:B0-----:R-:W-:-:S04]  /*07e0*/  FFMA R13, R12, R15, R13 ;  /* 0x0000000f0c0d7223 */ /* 0x001fc8000000000d */
[----:B-1----:R-:W-:Y:S02]  /*07f0*/  FFMA R13, R8, R23, R13 ;  /* 0x00000017080d7223 */ /* 0x002fe4000000000d */
[----:B------:R-:W0:Y:S02]  /*0800*/  LDS R8, [R0+0x1c0] ;  /* 0x0001c00000087984 */ /* 0x000e240000000800 */
[----:B---3--:R-:W-:Y:S02]  /*0810*/  FFMA R9, R28, R9, R13 ;  /* 0x000000091c097223 */ /* 0x008fe4000000000d */
        /* <DEDUP_REMOVED lines=10> */
[----:B------:R-:W1:Y:S01]  /*08c0*/  LDS.128 R8, [R7+0x30] ;  /* 0x0000300007087984 */ /* 0x000e620000000c00 */
[----:B--2---:R-:W-:Y:S01]  /*08d0*/  FFMA R21, R21, R14, R28 ;  /* 0x0000000e15157223 */ /* 0x004fe2000000001c */
[----:B------:R-:W-:-:S04]  /*08e0*/  IADD3 R14, P0, PT, R16, R19, RZ ;  /* 0x00000013100e7210 */ /* 0x000fc80007f1e0ff */
[----:B------:R-:W-:Y:S02]  /*08f0*/  LEA.HI.X.SX32 R23, R19, R2, 0x1, P0 ;  /* 0x0000000213177211 */ /* 0x000fe400000f0eff */
[----:B------:R-:W-:-:S04]  /*0900*/  LEA R28, P0, R14, UR8, 0x2 ;  /* 0x000000080e1c7c11 */ /* 0x000fc8000f8010ff */
[----:B------:R-:W-:Y:S02]  /*0910*/  LEA.HI.X R29, R14, UR9, R23, 0x2, P0 ;  /* 0x000000090e1d7c11 */ /* 0x000fe400080f1417 */
[----:B------:R-:W-:Y:S01]  /*0920*/  IADD3 R14, P0, PT, R5, R24, RZ ;  /* 0x00000018050e7210 */ /* 0x000fe20007f1e0ff */
[----:B0-----:R-:W-:Y:S02]  /*0930*/  FFMA R15, R12, R15, R21 ;  /* 0x0000000f0c0f7223 */ /* 0x001fe40000000015 */
[----:B------:R-:W0:Y:S02]  /*0940*/  LDS R21, [R0+0x380] ;  /* 0x0003800000157984 */ /* 0x000e240000000800 */
[----:B-1----:R-:W-:Y:S02]  /*0950*/  FFMA R15, R8, R13, R15 ;  /* 0x0000000d080f7223 */ /* 0x002fe4000000000f */
[----:B------:R-:W1:Y:S01]  /*0960*/  LDS R8, [R0+0x3c0] ;  /* 0x0003c00000087984 */ /* 0x000e620000000800 */
[----:B------:R-:W-:Y:S01]  /*0970*/  BAR.SYNC.DEFER_BLOCKING 0x0 ;  /* 0x0000000000007b1d */ /* 0x000fe20000010000 */
[----:B------:R-:W-:-:S02]  /*0980*/  LEA.HI.X.SX32 R13, R24, R3, 0x1, P0 ;  /* 0x00000003180d7211 */ /* 0x000fc400000f0eff */
        /* <DEDUP_REMOVED lines=39> */
[----:B------:R-:W-:-:S04]  /*0c00*/  IADD3 R21, PT, PT, R19, 0x10, RZ ;  /* 0x0000001013157810 */ /* 0x000fc80007ffe0ff */
[----:B------:R-:W-:-:S04]  /*0c10*/  IADD3 R14, P0, PT, R16, R21, RZ ;  /* 0x00000015100e7210 */ /* 0x000fc80007f1e0ff */
[----:B------:R-:W-:Y:S02]  /*0c20*/  LEA.HI.X.SX32 R21, R21, R2, 0x1, P0 ;  /* 0x0000000215157211 */ /* 0x000fe400000f0eff */
[----:B------:R-:W-:-:S04]  /*0c30*/  LEA R28, P0, R14, UR8, 0x2 ;  /* 0x000000080e1c7c11 */ /* 0x000fc8000f8010ff */
[----:B------:R-:W-:Y:S02]  /*0c40*/  LEA.HI.X R29, R14, UR9, R21, 0x2, P0 ;  /* 0x000000090e1d7c11 */ /* 0x000fe400080f1415 */
[----:B------:R-:W2:Y:S01]  /*0c50*/  LDS R21, [R0+0x380] ;  /* 0x0003800000157984 */ /* 0x000ea20000000800 */
[----:B0-----:R-:W-:-:S04]  /*0c60*/  FFMA R15, R12, R15, R23 ;  /* 0x0000000f0c0f7223 */ /* 0x001fc80000000017 */
[----:B-1----:R-:W-:Y:S02]  /*0c70*/  FFMA R15, R8, R13, R15 ;  /* 0x0000000d080f7223 */ /* 0x002fe4000000000f */
[----:B------:R-:W0:Y:S01]  /*0c80*/  LDS R8, [R0+0x3c0] ;  /* 0x0003c00000087984 */ /* 0x000e220000000800 */
[----:B------:R-:W-:Y:S01]  /*0c90*/  BAR.SYNC.DEFER_BLOCKING 0x0 ;  /* 0x0000000000007b1d */ /* 0x000fe20000010000 */
[----:B------:R-:W-:-:S04]  /*0ca0*/  IADD3 R14, P0, PT, R5, R22, RZ ;  /* 0x00000016050e7210 */ /* 0x000fc80007f1e0ff */
[----:B------:R-:W-:Y:S02]  /*0cb0*/  LEA.HI.X.SX32 R13, R22, R3, 0x1, P0 ;  /* 0x00000003160d7211 */ /* 0x000fe400000f0eff */
[----:B------:R-:W-:-:S04]  /*0cc0*/  LEA R12, P0, R14, UR10, 0x2 ;  /* 0x0000000a0e0c7c11 */ /* 0x000fc8000f8010ff */
[----:B------:R-:W-:Y:S01]  /*0cd0*/  LEA.HI.X R13, R14, UR11, R13, 0x2, P0 ;  /* 0x0000000b0e0d7c11 */ /* 0x000fe200080f140d */
[----:B------:R-:W3:Y:S04]  /*0ce0*/  LDG.E R29, desc[UR12][R28.64] ;  /* 0x0000000c1c1d7981 */ /* 0x000ee8000c1e1900 */
[----:B------:R-:W4:Y:S01]  /*0cf0*/  LDG.E R27, desc[UR12][R12.64] ;  /* 0x0000000c0c1b7981 */ /* 0x000f22000c1e1900 */
[----:B------:R-:W-:-:S04]  /*0d00*/  FFMA R9, R25, R9, R15 ;  /* 0x0000000919097223 */ /* 0x000fc8000000000f */
[----:B--2---:R-:W-:-:S04]  /*0d10*/  FFMA R9, R21, R10, R9 ;  /* 0x0000000a15097223 */ /* 0x004fc80000000009 */
[----:B0-----:R-:W-:Y:S01]  /*0d20*/  FFMA R9, R8, R11, R9 ;  /* 0x0000000b08097223 */ /* 0x001fe20000000009 */
[----:B------:R-:W-:-:S04]  /*0d30*/  UIADD3 UR7, UPT, UPT, UR7, 0x4, URZ ;  /* 0x0000000407077890 */ /* 0x000fc8000fffe0ff */
[----:B------:R-:W-:Y:S01]  /*0d40*/  UISETP.NE.AND UP0, UPT, UR7, URZ, UPT ;  /* 0x000000ff0700728c */ /* 0x000fe2000bf05270 */
[C---:B------:R-:W-:Y:S02]  /*0d50*/  LEA R20, R18.reuse, R20, 0x6 ;  /* 0x0000001412147211 */ /* 0x040fe400078e30ff */
[C---:B------:R-:W-:Y:S02]  /*0d60*/  LEA R26, R18.reuse, R26, 0x6 ;  /* 0x0000001a121a7211 */ /* 0x040fe400078e30ff */
[C---:B------:R-:W-:Y:S02]  /*0d70*/  LEA R24, R18.reuse, R24, 0x6 ;  /* 0x0000001812187211 */ /* 0x040fe400078e30ff */
[----:B------:R-:W-:Y:S02]  /*0d80*/  IADD3 R19, PT, PT, R19, 0x40, RZ ;  /* 0x0000004013137810 */ /* 0x000fe40007ffe0ff */
[----:B------:R-:W-:Y:S01]  /*0d90*/  LEA R22, R18, R22, 0x6 ;  /* 0x0000001612167211 */ /* 0x000fe200078e30ff */
[----:B---3--:R-:W-:Y:S04]  /*0da0*/  STS [R6], R29 ;  /* 0x0000001d06007388 */ /* 0x008fe80000000800 */
[----:B----4-:R-:W-:Y:S01]  /*0db0*/  STS [R4], R27 ;  /* 0x0000001b04007388 */ /* 0x010fe20000000800 */
[----:B------:R-:W-:Y:S06]  /*0dc0*/  BAR.SYNC.DEFER_BLOCKING 0x0 ;  /* 0x0000000000007b1d */ /* 0x000fec0000010000 */
[----:B------:R-:W-:Y:S04]  /*0dd0*/  LDS R23, [R0] ;  /* 0x0000000000177984 */ /* 0x000fe80000000800 */
[----:B------:R-:W0:Y:S04]  /*0de0*/  LDS.128 R12, [R7] ;  /* 0x00000000070c7984 */ /* 0x000e280000000c00 */
[----:B------:R-:W1:Y:S04]  /*0df0*/  LDS R28, [R0+0x40] ;  /* 0x00004000001c7984 */ /* 0x000e680000000800 */
[----:B------:R-:W2:Y:S01]  /*0e00*/  LDS R21, [R0+0x80] ;  /* 0x0000800000157984 */ /* 0x000ea20000000800 */
        /* <DEDUP_REMOVED lines=23> */
[----:B--2---:R-:W-:-:S03]  /*0f80*/  FFMA R21, R21, R14, R28 ;  /* 0x0000000e15157223 */ /* 0x004fc6000000001c */
[----:B------:R-:W2:Y:S04]  /*0f90*/  LDS R23, [R0+0x340] ;  /* 0x0003400000177984 */ /* 0x000ea80000000800 */
[----:B------:R-:W3:Y:S04]  /*0fa0*/  LDS R28, [R0+0x380] ;  /* 0x00038000001c7984 */ /* 0x000ee80000000800 */
[----:B------:R-:W4:Y:S01]  /*0fb0*/  LDS R14, [R0+0x3c0] ;  /* 0x0003c000000e7984 */ /* 0x000f220000000800 */
[----:B0-----:R-:W-:-:S04]  /*0fc0*/  FFMA R15, R12, R15, R21 ;  /* 0x0000000f0c0f7223 */ /* 0x001fc80000000015 */
[----:B-1----:R-:W-:-:S04]  /*0fd0*/  FFMA R8, R8, R13, R15 ;  /* 0x0000000d08087223 */ /* 0x002fc8000000000f */
[----:B--2---:R-:W-:-:S04]  /*0fe0*/  FFMA R9, R23, R9, R8 ;  /* 0x0000000917097223 */ /* 0x004fc80000000008 */
[----:B---3--:R-:W-:-:S04]  /*0ff0*/  FFMA R9, R28, R10, R9 ;  /* 0x0000000a1c097223 */ /* 0x008fc80000000009 */
[----:B----4-:R-:W-:Y:S01]  /*1000*/  FFMA R25, R14, R11, R9 ;  /* 0x0000000b0e197223 */ /* 0x010fe20000000009 */
[----:B------:R-:W-:Y:S06]  /*1010*/  BAR.SYNC.DEFER_BLOCKING 0x0 ;  /* 0x0000000000007b1d */ /* 0x000fec0000010000 */
[----:B------:R-:W-:Y:S05]  /*1020*/  BRA.U UP0, `(.L_x_2) ;  /* 0xfffffff100b47547 */ /* 0x000fea000b83ffff */
[----:B------:R-:W-:-:S06]  /*1030*/  ULOP3.LUT UR6, UR5, 0x7fffffc, URZ, 0xc0, !UPT ;  /* 0x07fffffc05067892 */ /* 0x000fcc000f8ec0ff */
[----:B------:R-:W-:-:S07]  /*1040*/  MOV R20, UR6 ;  /* 0x0000000600147c02 */ /* 0x000fce0008000f00 */
.L_x_1:
[----:B------:R-:W-:-:S04]  /*1050*/  ULOP3.LUT UR7, UR5, 0x3, URZ, 0xc0, !UPT ;  /* 0x0000000305077892 */ /* 0x000fc8000f8ec0ff */
[----:B------:R-:W-:-:S09]  /*1060*/  UISETP.NE.AND UP0, UPT, UR7, URZ, UPT ;  /* 0x000000ff0700728c */ /* 0x000fd2000bf05270 */
[----:B------:R-:W-:Y:S05]  /*1070*/  BRA.U !UP0, `(.L_x_0) ;  /* 0x0000000908a87547 */ /* 0x000fea000b800000 */
[----:B------:R-:W0:Y:S01]  /*1080*/  LDC R19, c[0x0][0x388] ;  /* 0x0000e200ff137b82 */ /* 0x000e220000000800 */
[----:B------:R-:W1:Y:S01]  /*1090*/  LDCU UR6, c[0x0][0x3a0] ;  /* 0x00007400ff0677ac */ /* 0x000e620008000800 */
[----:B------:R-:W-:Y:S02]  /*10a0*/  UISETP.NE.AND UP0, UPT, UR7, 0x1, UPT ;  /* 0x000000010700788c */ /* 0x000fe4000bf05270 */
[----:B------:R-:W-:-:S04]  /*10b0*/  ULOP3.LUT UR5, UR5, 0x1, URZ, 0xc0, !UPT ;  /* 0x0000000105057892 */ /* 0x000fc8000f8ec0ff */
[----:B------:R-:W-:Y:S02]  /*10c0*/  UISETP.NE.U32.AND UP1, UPT, UR5, 0x1, UPT ;  /* 0x000000010500788c */ /* 0x000fe4000bf25070 */
[----:B-1----:R-:W-:Y:S01]  /*10d0*/  USHF.L.U32 UR6, UR6, 0x4, URZ ;  /* 0x0000000406067899 */ /* 0x002fe200080006ff */
[----:B0-----:R-:W-:Y:S01]  /*10e0*/  IMAD R19, R19, UR4, RZ ;  /* 0x0000000413137c24 */ /* 0x001fe2000f8e02ff */
[----:B------:R-:W-:Y:S10]  /*10f0*/  BRA.U !UP0, `(.L_x_3) ;  /* 0x0000000508ac7547 */ /* 0x000ff4000b800000 */
[----:B------:R-:W0:Y:S01]  /*1100*/  LDCU.64 UR8, c[0x0][0x390] ;  /* 0x00007200ff0877ac */ /* 0x000e220008000a00 */
[C---:B------:R-:W-:Y:S01]  /*1110*/  LEA R21, R20.reuse, R19, 0x4 ;  /* 0x0000001314157211 */ /* 0x040fe200078e20ff */
[----:B------:R-:W-:Y:S01]  /*1120*/  IMAD R18, R20, UR6, R17 ;  /* 0x0000000614127c24 */ /* 0x000fe2000f8e0211 */
[----:B------:R-:W1:Y:S02]  /*1130*/  LDCU.64 UR10, c[0x0][0x3a8] ;  /* 0x00007500ff0a77ac */ /* 0x000e640008000a00 */
[----:B------:R-:W-:Y:S02]  /*1140*/  IADD3 R11, P1, PT, R16, R21, RZ ;  /* 0x00000015100b7210 */ /* 0x000fe40007f3e0ff */
[----:B------:R-:W-:Y:S02]  /*1150*/  IADD3 R9, P0, PT, R5, R18, RZ ;  /* 0x0000001205097210 */ /* 0x000fe40007f1e0ff */
[----:B------:R-:W-:Y:S02]  /*1160*/  LEA.HI.X.SX32 R14, R21, R2, 0x1, P1 ;  /* 0x00000002150e7211 */ /* 0x000fe400008f0eff */
[----:B------:R-:W-:-:S02]  /*1170*/  LEA.HI.X.SX32 R12, R18, R3, 0x1, P0 ;  /* 0x00000003120c7211 */ /* 0x000fc400000f0eff */
[----:B0-----:R-:W-:Y:S02]  /*1180*/  LEA R10, P1, R11, UR8, 0x2 ;  /* 0x000000080b0a7c11 */ /* 0x001fe4000f8210ff */
[----:B-1----:R-:W-:Y:S02]  /*1190*/  LEA R8, P0, R9, UR10, 0x2 ;  /* 0x0000000a09087c11 */ /* 0x002fe4000f8010ff */
[----:B------:R-:W-:Y:S02]  /*11a0*/  LEA.HI.X R11, R11, UR9, R14, 0x2, P1 ;  /* 0x000000090b0b7c11 */ /* 0x000fe400088f140e */
[----:B------:R-:W-:-:S03]  /*11b0*/  LEA.HI.X R9, R9, UR11, R12, 0x2, P0 ;  /* 0x0000000b09097c11 */ /* 0x000fc600080f140c */
[----:B------:R-:W2:Y:S04]  /*11c0*/  LDG.E R27, desc[UR12][R10.64] ;  /* 0x0000000c0a1b7981 */ /* 0x000ea8000c1e1900 */
[----:B------:R-:W3:Y:S01]  /*11d0*/  LDG.E R29, desc[UR12][R8.64] ;  /* 0x0000000c081d7981 */ /* 0x000ee2000c1e1900 */
[----:B------:R-:W-:-:S03]  /*11e0*/  IADD3 R21, PT, PT, R21, 0x10, RZ ;  /* 0x0000001015157810 */ /* 0x000fc60007ffe0ff */
[----:B--2---:R-:W-:Y:S04]  /*11f0*/  STS [R6], R27 ;  /* 0x0000001b06007388 */ /* 0x004fe80000000800 */
[----:B---3--:R-:W-:Y:S01]  /*1200*/  STS [R4], R29 ;  /* 0x0000001d04007388 */ /* 0x008fe20000000800 */
[----:B------:R-:W-:Y:S06]  /*1210*/  BAR.SYNC.DEFER_BLOCKING 0x0 ;  /* 0x0000000000007b1d */ /* 0x000fec0000010000 */
[----:B------:R-:W-:Y:S04]  /*1220*/  LDS R22, [R0] ;  /* 0x0000000000167984 */ /* 0x000fe80000000800 */
[----:B------:R-:W0:Y:S04]  /*1230*/  LDS.128 R12, [R7] ;  /* 0x00000000070c7984 */ /* 0x000e280000000c00 */
[----:B------:R-:W1:Y:S04]  /*1240*/  LDS R26, [R0+0x40] ;  /* 0x00004000001a7984 */ /* 0x000e680000000800 */
[----:B------:R-:W2:Y:S04]  /*1250*/  LDS R23, [R0+0x80] ;  /* 0x0000800000177984 */ /* 0x000ea80000000800 */
[----:B------:R-:W3:Y:S04]  /*1260*/  LDS R24, [R0+0xc0] ;  /* 0x0000c00000187984 */ /* 0x000ee80000000800 */
[----:B------:R-:W-:Y:S04]  /*1270*/  LDS.128 R8, [R7+0x10] ;  /* 0x0000100007087984 */ /* 0x000fe80000000c00 */
[----:B------:R-:W-:Y:S01]  /*1280*/  LDS R29, [R0+0x300] ;  /* 0x00030000001d7984 */ /* 0x000fe20000000800 */
[----:B0-----:R-:W-:-:S03]  /*1290*/  FFMA R12, R12, R22, R25 ;  /* 0x000000160c0c7223 */ /* 0x001fc60000000019 */
[----:B------:R-:W0:Y:S01]  /*12a0*/  LDS R25, [R0+0x100] ;  /* 0x0001000000197984 */ /* 0x000e220000000800 */
[----:B-1----:R-:W-:-:S03]  /*12b0*/  FFMA R12, R26, R13, R12 ;  /* 0x0000000d1a0c7223 */ /* 0x002fc6000000000c */
[----:B------:R-:W1:Y:S01]  /*12c0*/  LDS R22, [R0+0x140] ;  /* 0x0001400000167984 */ /* 0x000e620000000800 */
[----:B--2---:R-:W-:-:S03]  /*12d0*/  FFMA R13, R23, R14, R12 ;  /* 0x0000000e170d7223 */ /* 0x004fc6000000000c */
[----:B------:R-:W2:Y:S01]  /*12e0*/  LDS R23, [R0+0x180] ;  /* 0x0001800000177984 */ /* 0x000ea20000000800 */
[----:B---3--:R-:W-:-:S03]  /*12f0*/  FFMA R13, R24, R15, R13 ;  /* 0x0000000f180d7223 */ /* 0x008fc6000000000d */
[----:B------:R-:W3:Y:S04]  /*1300*/  LDS R24, [R0+0x1c0] ;  /* 0x0001c00000187984 */ /* 0x000ee80000000800 */
[----:B------:R-:W-:Y:S01]  /*1310*/  LDS R26, [R0+0x340] ;  /* 0x00034000001a7984 */ /* 0x000fe20000000800 */
[----:B0-----:R-:W-:-:S03]  /*1320*/  FFMA R27, R8, R25, R13 ;  /* 0x00000019081b7223 */ /* 0x001fc6000000000d */
[----:B------:R-:W-:Y:S01]  /*1330*/  LDS R25, [R0+0x200] ;  /* 0x0002000000197984 */ /* 0x000fe20000000800 */
[----:B-1----:R-:W-:-:S03]  /*1340*/  FFMA R22, R22, R9, R27 ;  /* 0x0000000916167223 */ /* 0x002fc6000000001b */
[----:B------:R-:W0:Y:S01]  /*1350*/  LDS.128 R12, [R7+0x20] ;  /* 0x00002000070c7984 */ /* 0x000e220000000c00 */
[----:B--2---:R-:W-:Y:S01]  /*1360*/  FFMA R23, R23, R10, R22 ;  /* 0x0000000a17177223 */ /* 0x004fe20000000016 */
[----:B------:R-:W-:Y:S02]  /*1370*/  IADD3 R10, P0, PT, R16, R21, RZ ;  /* 0x00000015100a7210 */ /* 0x000fe40007f1e0ff */
[----:B------:R-:W1:Y:S01]  /*1380*/  LDS R8, [R0+0x240] ;  /* 0x0002400000087984 */ /* 0x000e620000000800 */
[----:B---3--:R-:W-:Y:S01]  /*1390*/  FFMA R11, R24, R11, R23 ;  /* 0x0000000b180b7223 */ /* 0x008fe20000000017 */
[----:B------:R-:W-:Y:S02]  /*13a0*/  LEA.HI.X.SX32 R21, R21, R2, 0x1, P0 ;  /* 0x0000000215157211 */ /* 0x000fe400000f0eff */
[----:B------:R-:W2:Y:S01]  /*13b0*/  LDS R9, [R0+0x280] ;  /* 0x0002800000097984 */ /* 0x000ea20000000800 */
[----:B------:R-:W-:-:S03]  /*13c0*/  LEA R22, P0, R10, UR8, 0x2 ;  /* 0x000000080a167c11 */ /* 0x000fc6000f8010ff */
[----:B------:R-:W-:Y:S01]  /*13d0*/  LDS R27, [R0+0x380] ;  /* 0x00038000001b7984 */ /* 0x000fe20000000800 */
[----:B------:R-:W-:Y:S01]  /*13e0*/  LEA.HI.X R23, R10, UR9, R21, 0x2, P0 ;  /* 0x000000090a177c11 */ /* 0x000fe200080f1415 */
[----:B0-----:R-:W-:Y:S01]  /*13f0*/  FFMA R11, R12, R25, R11 ;  /* 0x000000190c0b7223 */ /* 0x001fe2000000000b */
[----:B------:R-:W-:Y:S02]  /*1400*/  IADD3 R12, PT, PT, R18, UR6, RZ ;  /* 0x00000006120c7c10 */ /* 0x000fe4000fffe0ff */
[----:B------:R-:W-:Y:S01]  /*1410*/  LDS R18, [R0+0x3c0] ;  /* 0x0003c00000127984 */ /* 0x000fe20000000800 */
[----:B-1----:R-:W-:-:S03]  /*1420*/  FFMA R8, R8, R13, R11 ;  /* 0x0000000d08087223 */ /* 0x002fc6000000000b */
[----:B------:R-:W0:Y:S01]  /*1430*/  LDS R13, [R0+0x2c0] ;  /* 0x0002c000000d7984 */ /* 0x000e220000000800 */
[----:B--2---:R-:W-:-:S03]  /*1440*/  FFMA R14, R9, R14, R8 ;  /* 0x0000000e090e7223 */ /* 0x004fc60000000008 */
[----:B------:R-:W1:Y:S01]  /*1450*/  LDS.128 R8, [R7+0x30] ;  /* 0x0000300007087984 */ /* 0x000e620000000c00 */
[----:B------:R-:W-:Y:S01]  /*1460*/  BAR.SYNC.DEFER_BLOCKING 0x0 ;  /* 0x0000000000007b1d */ /* 0x000fe20000010000 */
[----:B------:R-:W-:-:S04]  /*1470*/  IADD3 R21, P0, PT, R5, R12, RZ ;  /* 0x0000000c05157210 */ /* 0x000fc80007f1e0ff */
[----:B------:R-:W-:Y:S02]  /*1480*/  LEA.HI.X.SX32 R12, R12, R3, 0x1, P0 ;  /* 0x000000030c0c7211 */ /* 0x000fe400000f0eff */
[----:B------:R-:W-:-:S04]  /*1490*/  LEA R24, P0, R21, UR10, 0x2 ;  /* 0x0000000a15187c11 */ /* 0x000fc8000f8010ff */
[----:B------:R-:W-:Y:S01]  /*14a0*/  LEA.HI.X R25, R21, UR11, R12, 0x2, P0 ;  /* 0x0000000b15197c11 */ /* 0x000fe200080f140c */
[----:B------:R-:W2:Y:S05]  /*14b0*/  LDG.E R23, desc[UR12][R22.64] ;  /* 0x0000000c16177981 */ /* 0x000eaa000c1e1900 */
[----:B------:R-:W3:Y:S01]  /*14c0*/  LDG.E R25, desc[UR12][R24.64] ;  /* 0x0000000c18197981 */ /* 0x000ee2000c1e1900 */
[----:B------:R-:W-:Y:S01]  /*14d0*/  IADD3 R20, PT, PT, R20, 0x2, RZ ;  /* 0x0000000214147810 */ /* 0x000fe20007ffe0ff */
[----:B0-----:R-:W-:-:S04]  /*14e0*/  FFMA R28, R13, R15, R14 ;  /* 0x0000000f0d1c7223 */ /* 0x001fc8000000000e */
[----:B-1----:R-:W-:-:S04]  /*14f0*/  FFMA R29, R8, R29, R28 ;  /* 0x0000001d081d7223 */ /* 0x002fc8000000001c */
[----:B------:R-:W-:-:S04]  /*1500*/  FFMA R26, R26, R9, R29 ;  /* 0x000000091a1a7223 */ /* 0x000fc8000000001d */
[----:B------:R-:W-:-:S04]  /*1510*/  FFMA R27, R27, R10, R26 ;  /* 0x0000000a1b1b7223 */ /* 0x000fc8000000001a */
[----:B------:R-:W-:Y:S01]  /*1520*/  FFMA R27, R18, R11, R27 ;  /* 0x0000000b121b7223 */ /* 0x000fe2000000001b */
        /* <DEDUP_REMOVED lines=8> */
[----:B------:R-:W-:Y:S04]  /*15b0*/  LDS R25, [R0+0x100] ;  /* 0x0001000000197984 */ /* 0x000fe80000000800 */
[----:B------:R-:W4:Y:S04]  /*15c0*/  LDS.128 R8, [R7+0x10] ;  /* 0x0000100007087984 */ /* 0x000f280000000c00 */
[----:B------:R-:W5:Y:S04]  /*15d0*/  LDS R18, [R0+0x140] ;  /* 0x0001400000127984 */ /* 0x000f680000000800 */
[----:B------:R-:W-:Y:S01]  /*15e0*/  LDS R24, [R0+0x240] ;  /* 0x0002400000187984 */ /* 0x000fe20000000800 */
[----:B0-----:R-:W-:-:S03]  /*15f0*/  FFMA R27, R12, R21, R27 ;  /* 0x000000150c1b7223 */ /* 0x001fc6000000001b */
[----:B------:R-:W0:Y:S01]  /*1600*/  LDS R21, [R0+0x180] ;  /* 0x0001800000157984 */ /* 0x000e220000000800 */
[----:B-1----:R-:W-:-:S03]  /*1610*/  FFMA R12, R22, R13, R27 ;  /* 0x0000000d160c7223 */ /* 0x002fc6000000001b */
[----:B------:R-:W1:Y:S01]  /*1620*/  LDS R22, [R0+0x1c0] ;  /* 0x0001c00000167984 */ /* 0x000e620000000800 */
[----:B--2---:R-:W-:-:S04]  /*1630*/  FFMA R23, R23, R14, R12 ;  /* 0x0000000e17177223 */ /* 0x004fc8000000000c */
[----:B---3--:R-:W-:Y:S02]  /*1640*/  FFMA R27, R28, R15, R23 ;  /* 0x0000000f1c1b7223 */ /* 0x008fe40000000017 */
[----:B------:R-:W-:Y:S04]  /*1650*/  LDS R23, [R0+0x200] ;  /* 0x0002000000177984 */ /* 0x000fe80000000800 */
[----:B------:R-:W2:Y:S01]  /*1660*/  LDS.128 R12, [R7+0x20] ;  /* 0x00002000070c7984 */ /* 0x000ea20000000c00 */
[----:B----4-:R-:W-:-:S04]  /*1670*/  FFMA R25, R8, R25, R27 ;  /* 0x0000001908197223 */ /* 0x010fc8000000001b */
[----:B-----5:R-:W-:Y:S02]  /*1680*/  FFMA R18, R18, R9, R25 ;  /* 0x0000000912127223 */ /* 0x020fe40000000019 */
[----:B------:R-:W3:Y:S02]  /*1690*/  LDS R25, [R0+0x280] ;  /* 0x0002800000197984 */ /* 0x000ee40000000800 */
[----:B0-----:R-:W-:Y:S02]  /*16a0*/  FFMA R21, R21, R10, R18 ;  /* 0x0000000a15157223 */ /* 0x001fe40000000012 */
[----:B------:R-:W0:Y:S02]  /*16b0*/  LDS R18, [R0+0x2c0] ;  /* 0x0002c00000127984 */ /* 0x000e240000000800 */
[----:B-1----:R-:W-:Y:S02]  /*16c0*/  FFMA R27, R22, R11, R21 ;  /* 0x0000000b161b7223 */ /* 0x002fe40000000015 */
[----:B------:R-:W-:Y:S04]  /*16d0*/  LDS R21, [R0+0x300] ;  /* 0x0003000000157984 */ /* 0x000fe80000000800 */
[----:B------:R-:W1:Y:S04]  /*16e0*/  LDS.128 R8, [R7+0x30] ;  /* 0x0000300007087984 */ /* 0x000e680000000c00 */
[----:B------:R-:W4:Y:S01]  /*16f0*/  LDS R22, [R0+0x340] ;  /* 0x0003400000167984 */ /* 0x000f220000000800 */
[----:B--2---:R-:W-:-:S03]  /*1700*/  FFMA R27, R12, R23, R27 ;  /* 0x000000170c1b7223 */ /* 0x004fc6000000001b */
[----:B------:R-:W2:Y:S01]  /*1710*/  LDS R23, [R0+0x380] ;  /* 0x0003800000177984 */ /* 0x000ea20000000800 */
[----:B------:R-:W-:-:S03]  /*1720*/  FFMA R24, R24, R13, R27 ;  /* 0x0000000d18187223 */ /* 0x000fc6000000001b */
[----:B------:R-:W5:Y:S01]  /*1730*/  LDS R12, [R0+0x3c0] ;  /* 0x0003c000000c7984 */ /* 0x000f620000000800 */
[----:B---3--:R-:W-:-:S04]  /*1740*/  FFMA R25, R25, R14, R24 ;  /* 0x0000000e19197223 */ /* 0x008fc80000000018 */
[----:B0-----:R-:W-:-:S04]  /*1750*/  FFMA R15, R18, R15, R25 ;  /* 0x0000000f120f7223 */ /* 0x001fc80000000019 */
[----:B-1----:R-:W-:-:S04]  /*1760*/  FFMA R15, R8, R21, R15 ;  /* 0x00000015080f7223 */ /* 0x002fc8000000000f */
[----:B----4-:R-:W-:-:S04]  /*1770*/  FFMA R22, R22, R9, R15 ;  /* 0x0000000916167223 */ /* 0x010fc8000000000f */
[----:B--2---:R-:W-:-:S04]  /*1780*/  FFMA R23, R23, R10, R22 ;  /* 0x0000000a17177223 */ /* 0x004fc80000000016 */
[----:B-----5:R-:W-:Y:S01]  /*1790*/  FFMA R25, R12, R11, R23 ;  /* 0x0000000b0c197223 */ /* 0x020fe20000000017 */
[----:B------:R-:W-:Y:S06]  /*17a0*/  BAR.SYNC.DEFER_BLOCKING 0x0 ;  /* 0x0000000000007b1d */ /* 0x000fec0000010000 */
.L_x_3:
[----:B------:R-:W-:Y:S05]  /*17b0*/  BRA.U UP1, `(.L_x_0) ;  /* 0x0000000101d87547 */ /* 0x000fea000b800000 */
        /* <DEDUP_REMOVED lines=8> */
[C---:B0-----:R-:W-:Y:S02]  /*1840*/  LEA R12, P0, R16.reuse, UR8, 0x2 ;  /* 0x00000008100c7c11 */ /* 0x041fe4000f8010ff */
[C---:B-1----:R-:W-:Y:S02]  /*1850*/  LEA R18, P1, R5.reuse, UR10, 0x2 ;  /* 0x0000000a05127c11 */ /* 0x042fe4000f8210ff */
[----:B------:R-:W-:Y:S02]  /*1860*/  LEA.HI.X R13, R16, UR9, R19, 0x2, P0 ;  /* 0x00000009100d7c11 */ /* 0x000fe400080f1413 */
[----:B------:R-:W-:-:S03]  /*1870*/  LEA.HI.X R19, R5, UR11, R20, 0x2, P1 ;  /* 0x0000000b05137c11 */ /* 0x000fc600088f1414 */
[----:B------:R-:W2:Y:S04]  /*1880*/  LDG.E R5, desc[UR12][R12.64] ;  /* 0x0000000c0c057981 */ /* 0x000ea8000c1e1900 */
[----:B------:R-:W3:Y:S04]  /*1890*/  LDG.E R21, desc[UR12][R18.64] ;  /* 0x0000000c12157981 */ /* 0x000ee8000c1e1900 */
        /* <DEDUP_REMOVED lines=11> */
[----:B------:R-:W5:Y:S04]  /*1950*/  LDS R19, [R0+0x180] ;  /* 0x0001800000137984 */ /* 0x000f680000000800 */
[----:B------:R-:W5:Y:S04]  /*1960*/  LDS R4, [R0+0x1c0] ;  /* 0x0001c00000047984 */ /* 0x000f680000000800 */
[----:B------:R-:W-:Y:S04]  /*1970*/  LDS R5, [R0+0x200] ;  /* 0x0002000000057984 */ /* 0x000fe80000000800 */
[----:B------:R-:W5:Y:S01]  /*1980*/  LDS.128 R20, [R7+0x20] ;  /* 0x0000200007147984 */ /* 0x000f620000000c00 */
[----:B0-----:R-:W-:-:S03]  /*1990*/  FFMA R8, R8, R24, R25 ;  /* 0x0000001808087223 */ /* 0x001fc60000000019 */
[----:B------:R-:W0:Y:S01]  /*19a0*/  LDS R6, [R0+0x240] ;  /* 0x0002400000067984 */ /* 0x000e220000000800 */
[----:B-1----:R-:W-:-:S03]  /*19b0*/  FFMA R9, R27, R9, R8 ;  /* 0x000000091b097223 */ /* 0x002fc60000000008 */
[----:B------:R-:W1:Y:S01]  /*19c0*/  LDS R25, [R0+0x280] ;  /* 0x0002800000197984 */ /* 0x000e620000000800 */
[----:B--2---:R-:W-:-:S03]  /*19d0*/  FFMA R9, R26, R10, R9 ;  /* 0x0000000a1a097223 */ /* 0x004fc60000000009 */
[----:B------:R-:W2:Y:S01]  /*19e0*/  LDS R18, [R0+0x2c0] ;  /* 0x0002c00000127984 */ /* 0x000ea20000000800 */
[----:B---3--:R-:W-:-:S03]  /*19f0*/  FFMA R29, R16, R11, R9 ;  /* 0x0000000b101d7223 */ /* 0x008fc60000000009 */
[----:B------:R-:W-:Y:S04]  /*1a00*/  LDS R27, [R0+0x300] ;  /* 0x00030000001b7984 */ /* 0x000fe80000000800 */
[----:B------:R-:W3:Y:S01]  /*1a10*/  LDS.128 R8, [R7+0x30] ;  /* 0x0000300007087984 */ /* 0x000ee20000000c00 */
[----:B----4-:R-:W-:-:S03]  /*1a20*/  FFMA R29, R12, R3, R29 ;  /* 0x000000030c1d7223 */ /* 0x010fc6000000001d */
[----:B------:R-:W4:Y:S01]  /*1a30*/  LDS R16, [R0+0x340] ;  /* 0x0003400000107984 */ /* 0x000f220000000800 */
[----:B-----5:R-:W-:-:S03]  /*1a40*/  FFMA R12, R2, R13, R29 ;  /* 0x0000000d020c7223 */ /* 0x020fc6000000001d */
[----:B------:R-:W5:Y:S01]  /*1a50*/  LDS R3, [R0+0x380] ;  /* 0x0003800000037984 */ /* 0x000f620000000800 */
[----:B------:R-:W-:-:S03]  /*1a60*/  FFMA R19, R19, R14, R12 ;  /* 0x0000000e13137223 */ /* 0x000fc6000000000c */
[----:B------:R-:W5:Y:S01]  /*1a70*/  LDS R2, [R0+0x3c0] ;  /* 0x0003c00000027984 */ /* 0x000f620000000800 */
[----:B------:R-:W-:-:S04]  /*1a80*/  FFMA R15, R4, R15, R19 ;  /* 0x0000000f040f7223 */ /* 0x000fc80000000013 */
[----:B------:R-:W-:-:S04]  /*1a90*/  FFMA R5, R20, R5, R15 ;  /* 0x0000000514057223 */ /* 0x000fc8000000000f */
[----:B0-----:R-:W-:-:S04]  /*1aa0*/  FFMA R6, R6, R21, R5 ;  /* 0x0000001506067223 */ /* 0x001fc80000000005 */
[----:B-1----:R-:W-:-:S04]  /*1ab0*/  FFMA R25, R25, R22, R6 ;  /* 0x0000001619197223 */ /* 0x002fc80000000006 */
[----:B--2---:R-:W-:-:S04]  /*1ac0*/  FFMA R23, R18, R23, R25 ;  /* 0x0000001712177223 */ /* 0x004fc80000000019 */
[----:B---3--:R-:W-:-:S04]  /*1ad0*/  FFMA R23, R8, R27, R23 ;  /* 0x0000001b08177223 */ /* 0x008fc80000000017 */
[----:B----4-:R-:W-:-:S04]  /*1ae0*/  FFMA R16, R16, R9, R23 ;  /* 0x0000000910107223 */ /* 0x010fc80000000017 */
[----:B-----5:R-:W-:-:S04]  /*1af0*/  FFMA R3, R3, R10, R16 ;  /* 0x0000000a03037223 */ /* 0x020fc80000000010 */
[----:B------:R-:W-:Y:S01]  /*1b00*/  FFMA R25, R2, R11, R3 ;  /* 0x0000000b02197223 */ /* 0x000fe20000000003 */
[----:B------:R-:W-:Y:S06]  /*1b10*/  BAR.SYNC.DEFER_BLOCKING 0x0 ;  /* 0x0000000000007b1d */ /* 0x000fec0000010000 */
.L_x_0:
[----:B------:R-:W0:Y:S01]  /*1b20*/  S2R R3, SR_TID.Y ;  /* 0x0000000000037919 */ /* 0x000e220000002200 */
[----:B------:R-:W1:Y:S01]  /*1b30*/  LDC R2, c[0x0][0x3b8] ;  /* 0x0000ee00ff027b82 */ /* 0x000e620000000800 */
[----:B------:R-:W2:Y:S01]  /*1b40*/  LDCU.64 UR6, c[0x0][0x3c0] ;  /* 0x00007800ff0677ac */ /* 0x000ea20008000a00 */
[----:B------:R-:W0:Y:S01]  /*1b50*/  S2R R0, SR_TID.X ;  /* 0x0000000000007919 */ /* 0x000e220000002100 */
[----:B-1----:R-:W-:Y:S02]  /*1b60*/  IMAD R17, R2, UR4, R17 ;  /* 0x0000000402117c24 */ /* 0x002fe4000f8e0211 */
[----:B0-----:R-:W-:-:S05]  /*1b70*/  IMAD R0, R3, R2, R0 ;  /* 0x0000000203007224 */ /* 0x001fca00078e0200 */
[----:B------:R-:W-:Y:S02]  /*1b80*/  SHF.R.S32.HI R2, RZ, 0x1f, R0 ;  /* 0x0000001fff027819 */ /* 0x000fe40000011400 */
[----:B------:R-:W-:-:S04]  /*1b90*/  IADD3 R0, P0, PT, R17, R0, RZ ;  /* 0x0000000011007210 */ /* 0x000fc80007f1e0ff */
[----:B------:R-:W-:Y:S02]  /*1ba0*/  LEA.HI.X.SX32 R17, R17, R2, 0x1, P0 ;  /* 0x0000000211117211 */ /* 0x000fe400000f0eff */
[----:B--2---:R-:W-:-:S04]  /*1bb0*/  LEA R2, P0, R0, UR6, 0x2 ;  /* 0x0000000600027c11 */ /* 0x004fc8000f8010ff */
[----:B------:R-:W-:-:S05]  /*1bc0*/  LEA.HI.X R3, R0, UR7, R17, 0x2, P0 ;  /* 0x0000000700037c11 */ /* 0x000fca00080f1411 */
[----:B------:R-:W-:Y:S01]  /*1bd0*/  STG.E desc[UR12][R2.64], R25 ;  /* 0x0000001902007986 */ /* 0x000fe2000c10190c */
[----:B------:R-:W-:Y:S05]  /*1be0*/  EXIT ;  /* 0x000000000000794d */ /* 0x000fea0003800000 */
.L_x_4:
[----:B------:R-:W-:-:S00]  /*1bf0*/  BRA `(.L_x_4) ;  /* 0xfffffffc00fc7947 */ /* 0x000fc0000383ffff */
[----:B------:R-:W-:-:S00]  /*1c00*/  NOP ;  /* 0x0000000000007918 */ /* 0x000fc00000000000 */
[----:B------:R-:W-:-:S00]  /*1c10*/  NOP ;  /* 0x0000000000007918 */ /* 0x000fc00000000000 */
[----:B------:R-:W-:-:S00]  /*1c20*/  NOP ;  /* 0x0000000000007918 */ /* 0x000fc00000000000 */
[----:B------:R-:W-:-:S00]  /*1c30*/  NOP ;  /* 0x0000000000007918 */ /* 0x000fc00000000000 */
[----:B------:R-:W-:-:S00]  /*1c40*/  NOP ;  /* 0x0000000000007918 */ /* 0x000fc00000000000 */
[----:B------:R-:W-:-:S00]  /*1c50*/  NOP ;  /* 0x0000000000007918 */ /* 0x000fc00000000000 */
[----:B------:R-:W-:-:S00]  /*1c60*/  NOP ;  /* 0x0000000000007918 */ /* 0x000fc00000000000 */
[----:B------:R-:W-:-:S00]  /*1c70*/  NOP ;  /* 0x0000000000007918 */ /* 0x000fc00000000000 */
.L_x_5:


//--------------------- .nv.shared._Z12MatMulKernel6MatrixS_S_ --------------------------
	.section	.nv.shared._Z12MatMulKernel6MatrixS_S_,"aw",@nobits
	.sectionflags	@""
	.align	4
.nv.shared._Z12MatMulKernel6MatrixS_S_:
	.zero		3072


//--------------------- .nv.shared.reserved.0     --------------------------
	.section	.nv.shared.reserved.0,"aw",@nobits
	.weak		__nv_reservedSMEM_offset_0_alias
	.size		__nv_reservedSMEM_offset_0_alias, 0, 64
	.other		__nv_reservedSMEM_offset_0_alias,@"STO_CUDA_RESERVED_SHARED STV_DEFAULT"
__nv_reservedSMEM_offset_0_alias:
	.zero		0
	.zero		64


//--------------------- .nv.constant0._Z12MatMulKernel6MatrixS_S_ --------------------------
	.section	.nv.constant0._Z12MatMulKernel6MatrixS_S_,"a",@progbits
	.sectionflags	@""
	.align	4
.nv.constant0._Z12MatMulKernel6MatrixS_S_:
	.zero		968


//--------------------- SYMBOLS --------------------------

	.type		.nv.reservedSmem.offset0,@object
	.size		.nv.reservedSmem.offset0,0x4
	.type		.nv.reservedSmem.cap,@object
	.size		.nv.reservedSmem.cap,0x4
